//
// Generated by NVIDIA NVVM Compiler
//
// Compiler Build ID: CL-36424714
// Cuda compilation tools, release 13.0, V13.0.88
// Based on NVVM 20.0.0
//

.version 9.0
.target sm_100
.address_size 64

	// .globl	spread_charges
// _ZZ20energy_half_spectrumE4ssum has been demoted

.visible .entry spread_charges(
	.param .u64 .ptr .align 1 spread_charges_param_0,
	.param .u64 .ptr .align 1 spread_charges_param_1,
	.param .u64 .ptr .align 1 spread_charges_param_2,
	.param .u32 spread_charges_param_3,
	.param .u32 spread_charges_param_4,
	.param .u32 spread_charges_param_5,
	.param .u32 spread_charges_param_6,
	.param .f32 spread_charges_param_7,
	.param .f32 spread_charges_param_8,
	.param .f32 spread_charges_param_9
)
{
	.reg .pred 	%p<3>;
	.reg .b32 	%r<97>;
	.reg .b32 	%f<238>;
	.reg .b64 	%rd<232>;

	ld.param.u32 	%r1, [spread_charges_param_3];
	mov.u32 	%r5, %ctaid.x;
	mov.u32 	%r6, %ntid.x;
	mov.u32 	%r7, %tid.x;
	mad.lo.s32 	%r8, %r5, %r6, %r7;
	cvt.u64.u32 	%rd231, %r8;
	cvt.s64.s32 	%rd7, %r1;
	setp.ge.u64 	%p1, %rd231, %rd7;
	@%p1 bra 	$L__BB0_3;
	mov.u32 	%r91, %nctaid.x;
	mul.lo.s32 	%r92, %r6, %r91;
	cvt.u64.u32 	%rd226, %r92;
$L__BB0_2:
	ld.param.f32 	%f237, [spread_charges_param_9];
	ld.param.f32 	%f236, [spread_charges_param_8];
	ld.param.f32 	%f235, [spread_charges_param_7];
	ld.param.u32 	%r96, [spread_charges_param_6];
	ld.param.u32 	%r95, [spread_charges_param_5];
	ld.param.u32 	%r94, [spread_charges_param_4];
	ld.param.u32 	%r93, [spread_charges_param_3];
	ld.param.u64 	%rd230, [spread_charges_param_2];
	ld.param.u64 	%rd229, [spread_charges_param_1];
	ld.param.u64 	%rd228, [spread_charges_param_0];
	mul.lo.s32 	%r9, %r95, %r94;
	cvta.to.global.u64 	%rd8, %rd228;
	mad.lo.s64 	%rd9, %rd231, 12, %rd8;
	ld.global.f32 	%f4, [%rd9];
	ld.global.f32 	%f5, [%rd9+4];
	ld.global.f32 	%f6, [%rd9+8];
	div.rn.f32 	%f7, %f4, %f235;
	cvt.rn.f32.s32 	%f8, %r94;
	mul.f32 	%f9, %f7, %f8;
	div.rn.f32 	%f10, %f5, %f236;
	cvt.rn.f32.s32 	%f11, %r95;
	mul.f32 	%f12, %f10, %f11;
	div.rn.f32 	%f13, %f6, %f237;
	cvt.rn.f32.s32 	%f14, %r96;
	mul.f32 	%f15, %f13, %f14;
	cvt.rmi.f32.f32 	%f16, %f9;
	sub.f32 	%f17, %f9, %f16;
	cvt.rzi.s32.f32 	%r10, %f16;
	mul.f32 	%f18, %f17, %f17;
	fma.rn.f32 	%f19, %f18, %f17, 0f00000000;
	mov.f32 	%f20, 0f3F800000;
	sub.f32 	%f21, %f20, %f17;
	mul.f32 	%f22, %f21, %f21;
	mul.f32 	%f23, %f21, %f22;
	mul.f32 	%f24, %f23, 0f3E2AAAAB;
	mul.f32 	%f25, %f19, 0f40400000;
	mul.f32 	%f26, %f18, 0f40C00000;
	sub.f32 	%f27, %f25, %f26;
	add.f32 	%f28, %f27, 0f40800000;
	mul.f32 	%f29, %f28, 0f3E2AAAAB;
	mul.f32 	%f30, %f18, 0f40400000;
	sub.f32 	%f31, %f30, %f25;
	fma.rn.f32 	%f32, %f17, 0f40400000, %f31;
	add.f32 	%f33, %f32, 0f3F800000;
	mul.f32 	%f34, %f33, 0f3E2AAAAB;
	mul.f32 	%f35, %f19, 0f3E2AAAAB;
	cvt.rmi.f32.f32 	%f36, %f12;
	sub.f32 	%f37, %f12, %f36;
	cvt.rzi.s32.f32 	%r11, %f36;
	add.s32 	%r12, %r11, -1;
	mul.f32 	%f38, %f37, %f37;
	fma.rn.f32 	%f39, %f38, %f37, 0f00000000;
	sub.f32 	%f40, %f20, %f37;
	mul.f32 	%f41, %f40, %f40;
	mul.f32 	%f42, %f40, %f41;
	mul.f32 	%f43, %f42, 0f3E2AAAAB;
	mul.f32 	%f44, %f39, 0f40400000;
	mul.f32 	%f45, %f38, 0f40C00000;
	sub.f32 	%f46, %f44, %f45;
	add.f32 	%f47, %f46, 0f40800000;
	mul.f32 	%f48, %f47, 0f3E2AAAAB;
	mul.f32 	%f49, %f38, 0f40400000;
	sub.f32 	%f50, %f49, %f44;
	fma.rn.f32 	%f51, %f37, 0f40400000, %f50;
	add.f32 	%f52, %f51, 0f3F800000;
	mul.f32 	%f53, %f52, 0f3E2AAAAB;
	mul.f32 	%f54, %f39, 0f3E2AAAAB;
	cvt.rmi.f32.f32 	%f55, %f15;
	sub.f32 	%f56, %f15, %f55;
	cvt.rzi.s32.f32 	%r13, %f55;
	add.s32 	%r14, %r13, -1;
	mul.f32 	%f57, %f56, %f56;
	fma.rn.f32 	%f58, %f57, %f56, 0f00000000;
	sub.f32 	%f59, %f20, %f56;
	mul.f32 	%f60, %f59, %f59;
	mul.f32 	%f61, %f59, %f60;
	mul.f32 	%f62, %f61, 0f3E2AAAAB;
	mul.f32 	%f63, %f58, 0f40400000;
	mul.f32 	%f64, %f57, 0f40C00000;
	sub.f32 	%f65, %f63, %f64;
	add.f32 	%f66, %f65, 0f40800000;
	mul.f32 	%f67, %f66, 0f3E2AAAAB;
	mul.f32 	%f68, %f57, 0f40400000;
	sub.f32 	%f69, %f68, %f63;
	fma.rn.f32 	%f70, %f56, 0f40400000, %f69;
	add.f32 	%f71, %f70, 0f3F800000;
	mul.f32 	%f72, %f71, 0f3E2AAAAB;
	mul.f32 	%f73, %f58, 0f3E2AAAAB;
	cvta.to.global.u64 	%rd10, %rd229;
	shl.b64 	%rd11, %rd231, 2;
	add.s64 	%rd12, %rd10, %rd11;
	ld.global.f32 	%f74, [%rd12];
	add.s32 	%r15, %r10, -1;
	rem.s32 	%r16, %r15, %r94;
	shr.s32 	%r17, %r16, 31;
	and.b32  	%r18, %r17, %r94;
	add.s32 	%r19, %r18, %r16;
	rem.s32 	%r20, %r12, %r95;
	shr.s32 	%r21, %r20, 31;
	and.b32  	%r22, %r21, %r95;
	add.s32 	%r23, %r22, %r20;
	mul.f32 	%f75, %f24, %f43;
	mul.lo.s32 	%r24, %r23, %r94;
	add.s32 	%r25, %r19, %r24;
	mul.f32 	%f76, %f74, %f75;
	cvt.s64.s32 	%rd13, %r25;
	rem.s32 	%r26, %r14, %r96;
	shr.s32 	%r27, %r26, 31;
	and.b32  	%r28, %r27, %r96;
	add.s32 	%r29, %r28, %r26;
	mul.wide.s32 	%rd14, %r29, %r9;
	add.s64 	%rd15, %rd14, %rd13;
	cvta.to.global.u64 	%rd16, %rd230;
	shl.b64 	%rd17, %rd15, 2;
	add.s64 	%rd18, %rd16, %rd17;
	mul.f32 	%f77, %f76, %f62;
	atom.global.add.f32 	%f78, [%rd18], %f77;
	rem.s32 	%r30, %r13, %r96;
	shr.s32 	%r31, %r30, 31;
	and.b32  	%r32, %r31, %r96;
	add.s32 	%r33, %r32, %r30;
	mul.wide.s32 	%rd19, %r33, %r9;
	add.s64 	%rd20, %rd19, %rd13;
	shl.b64 	%rd21, %rd20, 2;
	add.s64 	%rd22, %rd16, %rd21;
	mul.f32 	%f79, %f76, %f67;
	atom.global.add.f32 	%f80, [%rd22], %f79;
	add.s32 	%r34, %r13, 1;
	rem.s32 	%r35, %r34, %r96;
	shr.s32 	%r36, %r35, 31;
	and.b32  	%r37, %r36, %r96;
	add.s32 	%r38, %r37, %r35;
	mul.wide.s32 	%rd23, %r38, %r9;
	add.s64 	%rd24, %rd23, %rd13;
	shl.b64 	%rd25, %rd24, 2;
	add.s64 	%rd26, %rd16, %rd25;
	mul.f32 	%f81, %f76, %f72;
	atom.global.add.f32 	%f82, [%rd26], %f81;
	add.s32 	%r39, %r13, 2;
	rem.s32 	%r40, %r39, %r96;
	shr.s32 	%r41, %r40, 31;
	and.b32  	%r42, %r41, %r96;
	add.s32 	%r43, %r42, %r40;
	mul.wide.s32 	%rd27, %r43, %r9;
	add.s64 	%rd28, %rd27, %rd13;
	shl.b64 	%rd29, %rd28, 2;
	add.s64 	%rd30, %rd16, %rd29;
	mul.f32 	%f83, %f76, %f73;
	atom.global.add.f32 	%f84, [%rd30], %f83;
	rem.s32 	%r44, %r11, %r95;
	shr.s32 	%r45, %r44, 31;
	and.b32  	%r46, %r45, %r95;
	add.s32 	%r47, %r46, %r44;
	mul.f32 	%f85, %f24, %f48;
	mul.lo.s32 	%r48, %r47, %r94;
	add.s32 	%r49, %r19, %r48;
	mul.f32 	%f86, %f74, %f85;
	cvt.s64.s32 	%rd31, %r49;
	add.s64 	%rd32, %rd14, %rd31;
	shl.b64 	%rd33, %rd32, 2;
	add.s64 	%rd34, %rd16, %rd33;
	mul.f32 	%f87, %f86, %f62;
	atom.global.add.f32 	%f88, [%rd34], %f87;
	add.s64 	%rd35, %rd19, %rd31;
	shl.b64 	%rd36, %rd35, 2;
	add.s64 	%rd37, %rd16, %rd36;
	mul.f32 	%f89, %f86, %f67;
	atom.global.add.f32 	%f90, [%rd37], %f89;
	add.s64 	%rd38, %rd23, %rd31;
	shl.b64 	%rd39, %rd38, 2;
	add.s64 	%rd40, %rd16, %rd39;
	mul.f32 	%f91, %f86, %f72;
	atom.global.add.f32 	%f92, [%rd40], %f91;
	add.s64 	%rd41, %rd27, %rd31;
	shl.b64 	%rd42, %rd41, 2;
	add.s64 	%rd43, %rd16, %rd42;
	mul.f32 	%f93, %f86, %f73;
	atom.global.add.f32 	%f94, [%rd43], %f93;
	add.s32 	%r50, %r11, 1;
	rem.s32 	%r51, %r50, %r95;
	shr.s32 	%r52, %r51, 31;
	and.b32  	%r53, %r52, %r95;
	add.s32 	%r54, %r53, %r51;
	mul.f32 	%f95, %f24, %f53;
	mul.lo.s32 	%r55, %r54, %r94;
	add.s32 	%r56, %r19, %r55;
	mul.f32 	%f96, %f74, %f95;
	cvt.s64.s32 	%rd44, %r56;
	add.s64 	%rd45, %rd14, %rd44;
	shl.b64 	%rd46, %rd45, 2;
	add.s64 	%rd47, %rd16, %rd46;
	mul.f32 	%f97, %f96, %f62;
	atom.global.add.f32 	%f98, [%rd47], %f97;
	add.s64 	%rd48, %rd19, %rd44;
	shl.b64 	%rd49, %rd48, 2;
	add.s64 	%rd50, %rd16, %rd49;
	mul.f32 	%f99, %f96, %f67;
	atom.global.add.f32 	%f100, [%rd50], %f99;
	add.s64 	%rd51, %rd23, %rd44;
	shl.b64 	%rd52, %rd51, 2;
	add.s64 	%rd53, %rd16, %rd52;
	mul.f32 	%f101, %f96, %f72;
	atom.global.add.f32 	%f102, [%rd53], %f101;
	add.s64 	%rd54, %rd27, %rd44;
	shl.b64 	%rd55, %rd54, 2;
	add.s64 	%rd56, %rd16, %rd55;
	mul.f32 	%f103, %f96, %f73;
	atom.global.add.f32 	%f104, [%rd56], %f103;
	add.s32 	%r57, %r11, 2;
	rem.s32 	%r58, %r57, %r95;
	shr.s32 	%r59, %r58, 31;
	and.b32  	%r60, %r59, %r95;
	add.s32 	%r61, %r60, %r58;
	mul.f32 	%f105, %f24, %f54;
	mul.lo.s32 	%r62, %r61, %r94;
	add.s32 	%r63, %r19, %r62;
	mul.f32 	%f106, %f74, %f105;
	cvt.s64.s32 	%rd57, %r63;
	add.s64 	%rd58, %rd14, %rd57;
	shl.b64 	%rd59, %rd58, 2;
	add.s64 	%rd60, %rd16, %rd59;
	mul.f32 	%f107, %f106, %f62;
	atom.global.add.f32 	%f108, [%rd60], %f107;
	add.s64 	%rd61, %rd19, %rd57;
	shl.b64 	%rd62, %rd61, 2;
	add.s64 	%rd63, %rd16, %rd62;
	mul.f32 	%f109, %f106, %f67;
	atom.global.add.f32 	%f110, [%rd63], %f109;
	add.s64 	%rd64, %rd23, %rd57;
	shl.b64 	%rd65, %rd64, 2;
	add.s64 	%rd66, %rd16, %rd65;
	mul.f32 	%f111, %f106, %f72;
	atom.global.add.f32 	%f112, [%rd66], %f111;
	add.s64 	%rd67, %rd27, %rd57;
	shl.b64 	%rd68, %rd67, 2;
	add.s64 	%rd69, %rd16, %rd68;
	mul.f32 	%f113, %f106, %f73;
	atom.global.add.f32 	%f114, [%rd69], %f113;
	rem.s32 	%r64, %r10, %r94;
	shr.s32 	%r65, %r64, 31;
	and.b32  	%r66, %r65, %r94;
	add.s32 	%r67, %r66, %r64;
	mul.f32 	%f115, %f29, %f43;
	add.s32 	%r68, %r67, %r24;
	mul.f32 	%f116, %f74, %f115;
	cvt.s64.s32 	%rd70, %r68;
	add.s64 	%rd71, %rd14, %rd70;
	shl.b64 	%rd72, %rd71, 2;
	add.s64 	%rd73, %rd16, %rd72;
	mul.f32 	%f117, %f116, %f62;
	atom.global.add.f32 	%f118, [%rd73], %f117;
	add.s64 	%rd74, %rd19, %rd70;
	shl.b64 	%rd75, %rd74, 2;
	add.s64 	%rd76, %rd16, %rd75;
	mul.f32 	%f119, %f116, %f67;
	atom.global.add.f32 	%f120, [%rd76], %f119;
	add.s64 	%rd77, %rd23, %rd70;
	shl.b64 	%rd78, %rd77, 2;
	add.s64 	%rd79, %rd16, %rd78;
	mul.f32 	%f121, %f116, %f72;
	atom.global.add.f32 	%f122, [%rd79], %f121;
	add.s64 	%rd80, %rd27, %rd70;
	shl.b64 	%rd81, %rd80, 2;
	add.s64 	%rd82, %rd16, %rd81;
	mul.f32 	%f123, %f116, %f73;
	atom.global.add.f32 	%f124, [%rd82], %f123;
	mul.f32 	%f125, %f29, %f48;
	add.s32 	%r69, %r67, %r48;
	mul.f32 	%f126, %f74, %f125;
	cvt.s64.s32 	%rd83, %r69;
	add.s64 	%rd84, %rd14, %rd83;
	shl.b64 	%rd85, %rd84, 2;
	add.s64 	%rd86, %rd16, %rd85;
	mul.f32 	%f127, %f126, %f62;
	atom.global.add.f32 	%f128, [%rd86], %f127;
	add.s64 	%rd87, %rd19, %rd83;
	shl.b64 	%rd88, %rd87, 2;
	add.s64 	%rd89, %rd16, %rd88;
	mul.f32 	%f129, %f126, %f67;
	atom.global.add.f32 	%f130, [%rd89], %f129;
	add.s64 	%rd90, %rd23, %rd83;
	shl.b64 	%rd91, %rd90, 2;
	add.s64 	%rd92, %rd16, %rd91;
	mul.f32 	%f131, %f126, %f72;
	atom.global.add.f32 	%f132, [%rd92], %f131;
	add.s64 	%rd93, %rd27, %rd83;
	shl.b64 	%rd94, %rd93, 2;
	add.s64 	%rd95, %rd16, %rd94;
	mul.f32 	%f133, %f126, %f73;
	atom.global.add.f32 	%f134, [%rd95], %f133;
	mul.f32 	%f135, %f29, %f53;
	add.s32 	%r70, %r67, %r55;
	mul.f32 	%f136, %f74, %f135;
	cvt.s64.s32 	%rd96, %r70;
	add.s64 	%rd97, %rd14, %rd96;
	shl.b64 	%rd98, %rd97, 2;
	add.s64 	%rd99, %rd16, %rd98;
	mul.f32 	%f137, %f136, %f62;
	atom.global.add.f32 	%f138, [%rd99], %f137;
	add.s64 	%rd100, %rd19, %rd96;
	shl.b64 	%rd101, %rd100, 2;
	add.s64 	%rd102, %rd16, %rd101;
	mul.f32 	%f139, %f136, %f67;
	atom.global.add.f32 	%f140, [%rd102], %f139;
	add.s64 	%rd103, %rd23, %rd96;
	shl.b64 	%rd104, %rd103, 2;
	add.s64 	%rd105, %rd16, %rd104;
	mul.f32 	%f141, %f136, %f72;
	atom.global.add.f32 	%f142, [%rd105], %f141;
	add.s64 	%rd106, %rd27, %rd96;
	shl.b64 	%rd107, %rd106, 2;
	add.s64 	%rd108, %rd16, %rd107;
	mul.f32 	%f143, %f136, %f73;
	atom.global.add.f32 	%f144, [%rd108], %f143;
	mul.f32 	%f145, %f29, %f54;
	add.s32 	%r71, %r67, %r62;
	mul.f32 	%f146, %f74, %f145;
	cvt.s64.s32 	%rd109, %r71;
	add.s64 	%rd110, %rd14, %rd109;
	shl.b64 	%rd111, %rd110, 2;
	add.s64 	%rd112, %rd16, %rd111;
	mul.f32 	%f147, %f146, %f62;
	atom.global.add.f32 	%f148, [%rd112], %f147;
	add.s64 	%rd113, %rd19, %rd109;
	shl.b64 	%rd114, %rd113, 2;
	add.s64 	%rd115, %rd16, %rd114;
	mul.f32 	%f149, %f146, %f67;
	atom.global.add.f32 	%f150, [%rd115], %f149;
	add.s64 	%rd116, %rd23, %rd109;
	shl.b64 	%rd117, %rd116, 2;
	add.s64 	%rd118, %rd16, %rd117;
	mul.f32 	%f151, %f146, %f72;
	atom.global.add.f32 	%f152, [%rd118], %f151;
	add.s64 	%rd119, %rd27, %rd109;
	shl.b64 	%rd120, %rd119, 2;
	add.s64 	%rd121, %rd16, %rd120;
	mul.f32 	%f153, %f146, %f73;
	atom.global.add.f32 	%f154, [%rd121], %f153;
	add.s32 	%r72, %r10, 1;
	rem.s32 	%r73, %r72, %r94;
	shr.s32 	%r74, %r73, 31;
	and.b32  	%r75, %r74, %r94;
	add.s32 	%r76, %r75, %r73;
	mul.f32 	%f155, %f34, %f43;
	add.s32 	%r77, %r76, %r24;
	mul.f32 	%f156, %f74, %f155;
	cvt.s64.s32 	%rd122, %r77;
	add.s64 	%rd123, %rd14, %rd122;
	shl.b64 	%rd124, %rd123, 2;
	add.s64 	%rd125, %rd16, %rd124;
	mul.f32 	%f157, %f156, %f62;
	atom.global.add.f32 	%f158, [%rd125], %f157;
	add.s64 	%rd126, %rd19, %rd122;
	shl.b64 	%rd127, %rd126, 2;
	add.s64 	%rd128, %rd16, %rd127;
	mul.f32 	%f159, %f156, %f67;
	atom.global.add.f32 	%f160, [%rd128], %f159;
	add.s64 	%rd129, %rd23, %rd122;
	shl.b64 	%rd130, %rd129, 2;
	add.s64 	%rd131, %rd16, %rd130;
	mul.f32 	%f161, %f156, %f72;
	atom.global.add.f32 	%f162, [%rd131], %f161;
	add.s64 	%rd132, %rd27, %rd122;
	shl.b64 	%rd133, %rd132, 2;
	add.s64 	%rd134, %rd16, %rd133;
	mul.f32 	%f163, %f156, %f73;
	atom.global.add.f32 	%f164, [%rd134], %f163;
	mul.f32 	%f165, %f34, %f48;
	add.s32 	%r78, %r76, %r48;
	mul.f32 	%f166, %f74, %f165;
	cvt.s64.s32 	%rd135, %r78;
	add.s64 	%rd136, %rd14, %rd135;
	shl.b64 	%rd137, %rd136, 2;
	add.s64 	%rd138, %rd16, %rd137;
	mul.f32 	%f167, %f166, %f62;
	atom.global.add.f32 	%f168, [%rd138], %f167;
	add.s64 	%rd139, %rd19, %rd135;
	shl.b64 	%rd140, %rd139, 2;
	add.s64 	%rd141, %rd16, %rd140;
	mul.f32 	%f169, %f166, %f67;
	atom.global.add.f32 	%f170, [%rd141], %f169;
	add.s64 	%rd142, %rd23, %rd135;
	shl.b64 	%rd143, %rd142, 2;
	add.s64 	%rd144, %rd16, %rd143;
	mul.f32 	%f171, %f166, %f72;
	atom.global.add.f32 	%f172, [%rd144], %f171;
	add.s64 	%rd145, %rd27, %rd135;
	shl.b64 	%rd146, %rd145, 2;
	add.s64 	%rd147, %rd16, %rd146;
	mul.f32 	%f173, %f166, %f73;
	atom.global.add.f32 	%f174, [%rd147], %f173;
	mul.f32 	%f175, %f34, %f53;
	add.s32 	%r79, %r76, %r55;
	mul.f32 	%f176, %f74, %f175;
	cvt.s64.s32 	%rd148, %r79;
	add.s64 	%rd149, %rd14, %rd148;
	shl.b64 	%rd150, %rd149, 2;
	add.s64 	%rd151, %rd16, %rd150;
	mul.f32 	%f177, %f176, %f62;
	atom.global.add.f32 	%f178, [%rd151], %f177;
	add.s64 	%rd152, %rd19, %rd148;
	shl.b64 	%rd153, %rd152, 2;
	add.s64 	%rd154, %rd16, %rd153;
	mul.f32 	%f179, %f176, %f67;
	atom.global.add.f32 	%f180, [%rd154], %f179;
	add.s64 	%rd155, %rd23, %rd148;
	shl.b64 	%rd156, %rd155, 2;
	add.s64 	%rd157, %rd16, %rd156;
	mul.f32 	%f181, %f176, %f72;
	atom.global.add.f32 	%f182, [%rd157], %f181;
	add.s64 	%rd158, %rd27, %rd148;
	shl.b64 	%rd159, %rd158, 2;
	add.s64 	%rd160, %rd16, %rd159;
	mul.f32 	%f183, %f176, %f73;
	atom.global.add.f32 	%f184, [%rd160], %f183;
	mul.f32 	%f185, %f34, %f54;
	add.s32 	%r80, %r76, %r62;
	mul.f32 	%f186, %f74, %f185;
	cvt.s64.s32 	%rd161, %r80;
	add.s64 	%rd162, %rd14, %rd161;
	shl.b64 	%rd163, %rd162, 2;
	add.s64 	%rd164, %rd16, %rd163;
	mul.f32 	%f187, %f186, %f62;
	atom.global.add.f32 	%f188, [%rd164], %f187;
	add.s64 	%rd165, %rd19, %rd161;
	shl.b64 	%rd166, %rd165, 2;
	add.s64 	%rd167, %rd16, %rd166;
	mul.f32 	%f189, %f186, %f67;
	atom.global.add.f32 	%f190, [%rd167], %f189;
	add.s64 	%rd168, %rd23, %rd161;
	shl.b64 	%rd169, %rd168, 2;
	add.s64 	%rd170, %rd16, %rd169;
	mul.f32 	%f191, %f186, %f72;
	atom.global.add.f32 	%f192, [%rd170], %f191;
	add.s64 	%rd171, %rd27, %rd161;
	shl.b64 	%rd172, %rd171, 2;
	add.s64 	%rd173, %rd16, %rd172;
	mul.f32 	%f193, %f186, %f73;
	atom.global.add.f32 	%f194, [%rd173], %f193;
	add.s32 	%r81, %r10, 2;
	rem.s32 	%r82, %r81, %r94;
	shr.s32 	%r83, %r82, 31;
	and.b32  	%r84, %r83, %r94;
	add.s32 	%r85, %r84, %r82;
	mul.f32 	%f195, %f35, %f43;
	add.s32 	%r86, %r85, %r24;
	mul.f32 	%f196, %f74, %f195;
	cvt.s64.s32 	%rd174, %r86;
	add.s64 	%rd175, %rd14, %rd174;
	shl.b64 	%rd176, %rd175, 2;
	add.s64 	%rd177, %rd16, %rd176;
	mul.f32 	%f197, %f196, %f62;
	atom.global.add.f32 	%f198, [%rd177], %f197;
	add.s64 	%rd178, %rd19, %rd174;
	shl.b64 	%rd179, %rd178, 2;
	add.s64 	%rd180, %rd16, %rd179;
	mul.f32 	%f199, %f196, %f67;
	atom.global.add.f32 	%f200, [%rd180], %f199;
	add.s64 	%rd181, %rd23, %rd174;
	shl.b64 	%rd182, %rd181, 2;
	add.s64 	%rd183, %rd16, %rd182;
	mul.f32 	%f201, %f196, %f72;
	atom.global.add.f32 	%f202, [%rd183], %f201;
	add.s64 	%rd184, %rd27, %rd174;
	shl.b64 	%rd185, %rd184, 2;
	add.s64 	%rd186, %rd16, %rd185;
	mul.f32 	%f203, %f196, %f73;
	atom.global.add.f32 	%f204, [%rd186], %f203;
	mul.f32 	%f205, %f35, %f48;
	add.s32 	%r87, %r85, %r48;
	mul.f32 	%f206, %f74, %f205;
	cvt.s64.s32 	%rd187, %r87;
	add.s64 	%rd188, %rd14, %rd187;
	shl.b64 	%rd189, %rd188, 2;
	add.s64 	%rd190, %rd16, %rd189;
	mul.f32 	%f207, %f206, %f62;
	atom.global.add.f32 	%f208, [%rd190], %f207;
	add.s64 	%rd191, %rd19, %rd187;
	shl.b64 	%rd192, %rd191, 2;
	add.s64 	%rd193, %rd16, %rd192;
	mul.f32 	%f209, %f206, %f67;
	atom.global.add.f32 	%f210, [%rd193], %f209;
	add.s64 	%rd194, %rd23, %rd187;
	shl.b64 	%rd195, %rd194, 2;
	add.s64 	%rd196, %rd16, %rd195;
	mul.f32 	%f211, %f206, %f72;
	atom.global.add.f32 	%f212, [%rd196], %f211;
	add.s64 	%rd197, %rd27, %rd187;
	shl.b64 	%rd198, %rd197, 2;
	add.s64 	%rd199, %rd16, %rd198;
	mul.f32 	%f213, %f206, %f73;
	atom.global.add.f32 	%f214, [%rd199], %f213;
	mul.f32 	%f215, %f35, %f53;
	add.s32 	%r88, %r85, %r55;
	mul.f32 	%f216, %f74, %f215;
	cvt.s64.s32 	%rd200, %r88;
	add.s64 	%rd201, %rd14, %rd200;
	shl.b64 	%rd202, %rd201, 2;
	add.s64 	%rd203, %rd16, %rd202;
	mul.f32 	%f217, %f216, %f62;
	atom.global.add.f32 	%f218, [%rd203], %f217;
	add.s64 	%rd204, %rd19, %rd200;
	shl.b64 	%rd205, %rd204, 2;
	add.s64 	%rd206, %rd16, %rd205;
	mul.f32 	%f219, %f216, %f67;
	atom.global.add.f32 	%f220, [%rd206], %f219;
	add.s64 	%rd207, %rd23, %rd200;
	shl.b64 	%rd208, %rd207, 2;
	add.s64 	%rd209, %rd16, %rd208;
	mul.f32 	%f221, %f216, %f72;
	atom.global.add.f32 	%f222, [%rd209], %f221;
	add.s64 	%rd210, %rd27, %rd200;
	shl.b64 	%rd211, %rd210, 2;
	add.s64 	%rd212, %rd16, %rd211;
	mul.f32 	%f223, %f216, %f73;
	atom.global.add.f32 	%f224, [%rd212], %f223;
	mul.f32 	%f225, %f35, %f54;
	add.s32 	%r89, %r85, %r62;
	mul.f32 	%f226, %f74, %f225;
	cvt.s64.s32 	%rd213, %r89;
	add.s64 	%rd214, %rd14, %rd213;
	shl.b64 	%rd215, %rd214, 2;
	add.s64 	%rd216, %rd16, %rd215;
	mul.f32 	%f227, %f226, %f62;
	atom.global.add.f32 	%f228, [%rd216], %f227;
	add.s64 	%rd217, %rd19, %rd213;
	shl.b64 	%rd218, %rd217, 2;
	add.s64 	%rd219, %rd16, %rd218;
	mul.f32 	%f229, %f226, %f67;
	atom.global.add.f32 	%f230, [%rd219], %f229;
	add.s64 	%rd220, %rd23, %rd213;
	shl.b64 	%rd221, %rd220, 2;
	add.s64 	%rd222, %rd16, %rd221;
	mul.f32 	%f231, %f226, %f72;
	atom.global.add.f32 	%f232, [%rd222], %f231;
	add.s64 	%rd223, %rd27, %rd213;
	shl.b64 	%rd224, %rd223, 2;
	add.s64 	%rd225, %rd16, %rd224;
	mul.f32 	%f233, %f226, %f73;
	atom.global.add.f32 	%f234, [%rd225], %f233;
	add.s64 	%rd231, %rd231, %rd226;
	cvt.s64.s32 	%rd227, %r93;
	setp.lt.u64 	%p2, %rd231, %rd227;
	@%p2 bra 	$L__BB0_2;
$L__BB0_3:
	ret;

}
	// .globl	apply_ghat_and_grad
.visible .entry apply_ghat_and_grad(
	.param .u64 .ptr .align 1 apply_ghat_and_grad_param_0,
	.param .u64 .ptr .align 1 apply_ghat_and_grad_param_1,
	.param .u64 .ptr .align 1 apply_ghat_and_grad_param_2,
	.param .u64 .ptr .align 1 apply_ghat_and_grad_param_3,
	.param .u64 .ptr .align 1 apply_ghat_and_grad_param_4,
	.param .u64 .ptr .align 1 apply_ghat_and_grad_param_5,
	.param .u64 .ptr .align 1 apply_ghat_and_grad_param_6,
	.param .u64 .ptr .align 1 apply_ghat_and_grad_param_7,
	.param .u64 .ptr .align 1 apply_ghat_and_grad_param_8,
	.param .u64 .ptr .align 1 apply_ghat_and_grad_param_9,
	.param .u32 apply_ghat_and_grad_param_10,
	.param .u32 apply_ghat_and_grad_param_11,
	.param .u32 apply_ghat_and_grad_param_12,
	.param .f32 apply_ghat_and_grad_param_13,
	.param .f32 apply_ghat_and_grad_param_14,
	.param .u32 apply_ghat_and_grad_param_15
)
{
	.reg .pred 	%p<28>;
	.reg .b32 	%r<28>;
	.reg .b32 	%f<40>;
	.reg .b64 	%rd<50>;

	ld.param.u64 	%rd14, [apply_ghat_and_grad_param_1];
	ld.param.u64 	%rd15, [apply_ghat_and_grad_param_2];
	ld.param.u64 	%rd16, [apply_ghat_and_grad_param_3];
	ld.param.u64 	%rd8, [apply_ghat_and_grad_param_4];
	ld.param.u64 	%rd9, [apply_ghat_and_grad_param_5];
	ld.param.u64 	%rd10, [apply_ghat_and_grad_param_6];
	ld.param.u32 	%r6, [apply_ghat_and_grad_param_10];
	ld.param.u32 	%r7, [apply_ghat_and_grad_param_11];
	ld.param.u32 	%r8, [apply_ghat_and_grad_param_12];
	ld.param.f32 	%f6, [apply_ghat_and_grad_param_13];
	ld.param.f32 	%f7, [apply_ghat_and_grad_param_14];
	cvta.to.global.u64 	%rd1, %rd16;
	cvta.to.global.u64 	%rd2, %rd15;
	cvta.to.global.u64 	%rd3, %rd14;
	mov.u32 	%r9, %ctaid.x;
	mov.u32 	%r10, %ntid.x;
	mov.u32 	%r11, %tid.x;
	mad.lo.s32 	%r1, %r9, %r10, %r11;
	mul.lo.s32 	%r2, %r7, %r6;
	shr.u32 	%r12, %r8, 31;
	add.s32 	%r13, %r8, %r12;
	shr.s32 	%r14, %r13, 1;
	mad.lo.s32 	%r15, %r2, %r14, %r2;
	setp.ge.s32 	%p7, %r1, %r15;
	@%p7 bra 	$L__BB1_20;
	cvta.to.global.u64 	%rd17, %rd8;
	cvta.to.global.u64 	%rd18, %rd9;
	cvta.to.global.u64 	%rd19, %rd10;
	div.s32 	%r3, %r1, %r2;
	mul.lo.s32 	%r16, %r3, %r2;
	sub.s32 	%r17, %r1, %r16;
	div.s32 	%r4, %r17, %r6;
	mul.lo.s32 	%r18, %r4, %r6;
	sub.s32 	%r5, %r17, %r18;
	mul.wide.s32 	%rd20, %r5, 4;
	add.s64 	%rd21, %rd17, %rd20;
	ld.global.f32 	%f1, [%rd21];
	mul.wide.s32 	%rd22, %r4, 4;
	add.s64 	%rd23, %rd18, %rd22;
	ld.global.f32 	%f2, [%rd23];
	mul.wide.s32 	%rd24, %r3, 4;
	add.s64 	%rd25, %rd19, %rd24;
	ld.global.f32 	%f3, [%rd25];
	mul.f32 	%f8, %f3, %f3;
	fma.rn.f32 	%f9, %f2, %f2, %f8;
	fma.rn.f32 	%f4, %f1, %f1, %f9;
	setp.neu.f32 	%p8, %f4, 0f00000000;
	@%p8 bra 	$L__BB1_3;
	mul.wide.s32 	%rd42, %r1, 8;
	add.s64 	%rd43, %rd3, %rd42;
	mov.f32 	%f37, 0f00000000;
	st.global.v2.f32 	[%rd43], {%f37, %f37};
	add.s64 	%rd44, %rd2, %rd42;
	st.global.v2.f32 	[%rd44], {%f37, %f37};
	add.s64 	%rd45, %rd1, %rd42;
	ld.global.v2.f32 	{%f38, %f39}, [%rd43];
	st.global.v2.f32 	[%rd45], {%f38, %f39};
	bra.uni 	$L__BB1_20;
$L__BB1_3:
	ld.param.u64 	%rd49, [apply_ghat_and_grad_param_9];
	ld.param.u64 	%rd48, [apply_ghat_and_grad_param_8];
	ld.param.u64 	%rd47, [apply_ghat_and_grad_param_7];
	cvta.to.global.u64 	%rd26, %rd47;
	add.s64 	%rd28, %rd26, %rd20;
	ld.global.f32 	%f10, [%rd28];
	cvta.to.global.u64 	%rd29, %rd48;
	mul.wide.s32 	%rd30, %r4, 4;
	add.s64 	%rd31, %rd29, %rd30;
	ld.global.f32 	%f11, [%rd31];
	mul.f32 	%f12, %f10, %f11;
	cvta.to.global.u64 	%rd32, %rd49;
	mul.wide.s32 	%rd33, %r3, 4;
	add.s64 	%rd34, %rd32, %rd33;
	ld.global.f32 	%f13, [%rd34];
	mul.f32 	%f5, %f12, %f13;
	setp.gtu.f32 	%p9, %f5, 0f2EDBE6FF;
	@%p9 bra 	$L__BB1_5;
	mul.wide.s32 	%rd35, %r1, 8;
	add.s64 	%rd36, %rd3, %rd35;
	mov.f32 	%f14, 0f00000000;
	st.global.v2.f32 	[%rd36], {%f14, %f14};
	add.s64 	%rd37, %rd2, %rd35;
	st.global.v2.f32 	[%rd37], {%f14, %f14};
	add.s64 	%rd38, %rd1, %rd35;
	ld.global.v2.f32 	{%f15, %f16}, [%rd36];
	st.global.v2.f32 	[%rd38], {%f15, %f16};
	bra.uni 	$L__BB1_20;
$L__BB1_5:
	ld.param.u64 	%rd46, [apply_ghat_and_grad_param_0];
	mov.f32 	%f17, 0f41490FDB;
	div.rn.f32 	%f18, %f17, %f6;
	mul.f32 	%f19, %f7, 0f40800000;
	mul.f32 	%f20, %f7, %f19;
	div.rn.f32 	%f21, %f4, %f20;
	mul.f32 	%f22, %f21, 0fBFB8AA3B;
	ex2.approx.f32 	%f23, %f22;
	mul.f32 	%f24, %f18, %f23;
	mul.f32 	%f25, %f4, %f5;
	div.rn.f32 	%f26, %f24, %f25;
	cvta.to.global.u64 	%rd39, %rd46;
	mul.wide.s32 	%rd40, %r1, 8;
	add.s64 	%rd41, %rd39, %rd40;
	ld.global.v2.f32 	{%f27, %f28}, [%rd41];
	mul.f32 	%f29, %f27, %f26;
	mul.f32 	%f30, %f28, %f26;
	mul.f32 	%f31, %f1, %f29;
	add.s64 	%rd4, %rd3, %rd40;
	mul.f32 	%f32, %f1, %f30;
	st.global.v2.f32 	[%rd4], {%f31, %f32};
	mul.f32 	%f33, %f2, %f29;
	add.s64 	%rd5, %rd2, %rd40;
	mul.f32 	%f34, %f2, %f30;
	st.global.v2.f32 	[%rd5], {%f33, %f34};
	mul.f32 	%f35, %f3, %f29;
	add.s64 	%rd6, %rd1, %rd40;
	mul.f32 	%f36, %f3, %f30;
	st.global.v2.f32 	[%rd6], {%f35, %f36};
	setp.eq.s32 	%p11, %r5, 0;
	mov.pred 	%p25, -1;
	@%p11 bra 	$L__BB1_8;
	and.b32  	%r19, %r6, 1;
	setp.eq.b32 	%p13, %r19, 1;
	mov.pred 	%p25, 0;
	@%p13 bra 	$L__BB1_8;
	shr.s32 	%r20, %r6, 1;
	setp.eq.s32 	%p25, %r5, %r20;
$L__BB1_8:
	setp.eq.s32 	%p15, %r4, 0;
	mov.pred 	%p26, -1;
	@%p15 bra 	$L__BB1_11;
	and.b32  	%r21, %r7, 1;
	setp.eq.b32 	%p17, %r21, 1;
	mov.pred 	%p26, 0;
	@%p17 bra 	$L__BB1_11;
	shr.s32 	%r22, %r7, 1;
	setp.eq.s32 	%p26, %r4, %r22;
$L__BB1_11:
	setp.eq.s32 	%p19, %r3, 0;
	mov.pred 	%p27, -1;
	@%p19 bra 	$L__BB1_14;
	and.b32  	%r23, %r8, 1;
	setp.eq.b32 	%p21, %r23, 1;
	mov.pred 	%p27, 0;
	@%p21 bra 	$L__BB1_14;
	shr.s32 	%r24, %r8, 1;
	setp.eq.s32 	%p27, %r3, %r24;
$L__BB1_14:
	not.pred 	%p22, %p25;
	@%p22 bra 	$L__BB1_16;
	mov.b32 	%r25, 0;
	st.global.u32 	[%rd4+4], %r25;
$L__BB1_16:
	not.pred 	%p23, %p26;
	@%p23 bra 	$L__BB1_18;
	mov.b32 	%r26, 0;
	st.global.u32 	[%rd5+4], %r26;
$L__BB1_18:
	not.pred 	%p24, %p27;
	@%p24 bra 	$L__BB1_20;
	mov.b32 	%r27, 0;
	st.global.u32 	[%rd6+4], %r27;
$L__BB1_20:
	ret;

}
	// .globl	gather_forces_to_atoms
.visible .entry gather_forces_to_atoms(
	.param .u64 .ptr .align 1 gather_forces_to_atoms_param_0,
	.param .u64 .ptr .align 1 gather_forces_to_atoms_param_1,
	.param .u64 .ptr .align 1 gather_forces_to_atoms_param_2,
	.param .u64 .ptr .align 1 gather_forces_to_atoms_param_3,
	.param .u64 .ptr .align 1 gather_forces_to_atoms_param_4,
	.param .u64 .ptr .align 1 gather_forces_to_atoms_param_5,
	.param .u32 gather_forces_to_atoms_param_6,
	.param .u32 gather_forces_to_atoms_param_7,
	.param .u32 gather_forces_to_atoms_param_8,
	.param .u32 gather_forces_to_atoms_param_9,
	.param .f32 gather_forces_to_atoms_param_10,
	.param .f32 gather_forces_to_atoms_param_11,
	.param .f32 gather_forces_to_atoms_param_12
)
{
	.local .align 16 .b8 	__local_depot2[16];
	.reg .b64 	%SP;
	.reg .b64 	%SPL;
	.reg .pred 	%p<3>;
	.reg .b32 	%r<64>;
	.reg .b32 	%f<205>;
	.reg .b64 	%rd<152>;

	mov.u64 	%SPL, __local_depot2;
	ld.param.u32 	%r10, [gather_forces_to_atoms_param_6];
	ld.param.u32 	%r7, [gather_forces_to_atoms_param_7];
	add.u64 	%rd151, %SPL, 0;
	mov.u32 	%r11, %ctaid.x;
	mov.u32 	%r12, %ntid.x;
	mov.u32 	%r13, %tid.x;
	mad.lo.s32 	%r1, %r11, %r12, %r13;
	setp.ge.s32 	%p1, %r1, %r10;
	@%p1 bra 	$L__BB2_4;
	ld.param.f32 	%f201, [gather_forces_to_atoms_param_12];
	ld.param.f32 	%f200, [gather_forces_to_atoms_param_11];
	ld.param.f32 	%f199, [gather_forces_to_atoms_param_10];
	ld.param.u32 	%r61, [gather_forces_to_atoms_param_9];
	ld.param.u32 	%r60, [gather_forces_to_atoms_param_8];
	ld.param.u64 	%rd147, [gather_forces_to_atoms_param_2];
	ld.param.u64 	%rd146, [gather_forces_to_atoms_param_1];
	ld.param.u64 	%rd145, [gather_forces_to_atoms_param_0];
	cvta.to.global.u64 	%rd2, %rd147;
	cvta.to.global.u64 	%rd3, %rd146;
	cvta.to.global.u64 	%rd29, %rd145;
	mul.wide.s32 	%rd30, %r1, 12;
	add.s64 	%rd31, %rd29, %rd30;
	ld.global.f32 	%f19, [%rd31];
	ld.global.f32 	%f20, [%rd31+4];
	ld.global.f32 	%f21, [%rd31+8];
	div.rn.f32 	%f22, %f19, %f199;
	cvt.rn.f32.s32 	%f23, %r7;
	mul.f32 	%f24, %f22, %f23;
	div.rn.f32 	%f25, %f20, %f200;
	cvt.rn.f32.s32 	%f26, %r60;
	mul.f32 	%f27, %f25, %f26;
	div.rn.f32 	%f28, %f21, %f201;
	cvt.rn.f32.s32 	%f29, %r61;
	mul.f32 	%f30, %f28, %f29;
	cvt.rmi.s32.f32 	%r62, %f24;
	cvt.rmi.s32.f32 	%r15, %f27;
	add.s32 	%r16, %r15, -1;
	cvt.rmi.s32.f32 	%r17, %f30;
	add.s32 	%r18, %r17, -1;
	cvt.rmi.f32.f32 	%f31, %f24;
	sub.f32 	%f32, %f24, %f31;
	cvt.rmi.f32.f32 	%f33, %f27;
	sub.f32 	%f34, %f27, %f33;
	cvt.rmi.f32.f32 	%f35, %f30;
	sub.f32 	%f36, %f30, %f35;
	mul.f32 	%f37, %f32, %f32;
	mul.f32 	%f38, %f32, %f37;
	mov.f32 	%f39, 0f3F800000;
	sub.f32 	%f40, %f39, %f32;
	mul.f32 	%f41, %f40, %f40;
	mul.f32 	%f42, %f40, %f41;
	div.rn.f32 	%f43, %f42, 0f40C00000;
	mul.f32 	%f44, %f38, 0f40400000;
	mul.f32 	%f45, %f37, 0f40C00000;
	sub.f32 	%f46, %f44, %f45;
	add.f32 	%f47, %f46, 0f40800000;
	div.rn.f32 	%f48, %f47, 0f40C00000;
	mul.f32 	%f49, %f37, 0f40400000;
	sub.f32 	%f50, %f49, %f44;
	fma.rn.f32 	%f51, %f32, 0f40400000, %f50;
	add.f32 	%f52, %f51, 0f3F800000;
	div.rn.f32 	%f53, %f52, 0f40C00000;
	div.rn.f32 	%f54, %f38, 0f40C00000;
	st.local.v4.f32 	[%rd151], {%f43, %f48, %f53, %f54};
	mul.f32 	%f55, %f34, %f34;
	mul.f32 	%f56, %f34, %f55;
	sub.f32 	%f57, %f39, %f34;
	mul.f32 	%f58, %f57, %f57;
	mul.f32 	%f59, %f57, %f58;
	div.rn.f32 	%f1, %f59, 0f40C00000;
	mul.f32 	%f60, %f56, 0f40400000;
	mul.f32 	%f61, %f55, 0f40C00000;
	sub.f32 	%f62, %f60, %f61;
	add.f32 	%f63, %f62, 0f40800000;
	div.rn.f32 	%f2, %f63, 0f40C00000;
	mul.f32 	%f64, %f55, 0f40400000;
	sub.f32 	%f65, %f64, %f60;
	fma.rn.f32 	%f66, %f34, 0f40400000, %f65;
	add.f32 	%f67, %f66, 0f3F800000;
	div.rn.f32 	%f3, %f67, 0f40C00000;
	div.rn.f32 	%f4, %f56, 0f40C00000;
	mul.f32 	%f68, %f36, %f36;
	mul.f32 	%f69, %f36, %f68;
	sub.f32 	%f70, %f39, %f36;
	mul.f32 	%f71, %f70, %f70;
	mul.f32 	%f72, %f70, %f71;
	div.rn.f32 	%f5, %f72, 0f40C00000;
	mul.f32 	%f73, %f69, 0f40400000;
	mul.f32 	%f74, %f68, 0f40C00000;
	sub.f32 	%f75, %f73, %f74;
	add.f32 	%f76, %f75, 0f40800000;
	div.rn.f32 	%f6, %f76, 0f40C00000;
	mul.f32 	%f77, %f68, 0f40400000;
	sub.f32 	%f78, %f77, %f73;
	fma.rn.f32 	%f79, %f36, 0f40400000, %f78;
	add.f32 	%f80, %f79, 0f3F800000;
	div.rn.f32 	%f7, %f80, 0f40C00000;
	div.rn.f32 	%f8, %f69, 0f40C00000;
	cvt.s64.s32 	%rd32, %r7;
	rem.s32 	%r19, %r16, %r60;
	shr.s32 	%r20, %r19, 31;
	and.b32  	%r21, %r20, %r60;
	add.s32 	%r22, %r21, %r19;
	cvt.s64.s32 	%rd33, %r22;
	rem.s32 	%r23, %r18, %r61;
	shr.s32 	%r24, %r23, 31;
	and.b32  	%r25, %r24, %r61;
	add.s32 	%r26, %r25, %r23;
	mul.wide.s32 	%rd34, %r26, %r60;
	add.s64 	%rd35, %rd34, %rd33;
	mul.lo.s64 	%rd4, %rd35, %rd32;
	rem.s32 	%r27, %r17, %r61;
	shr.s32 	%r28, %r27, 31;
	and.b32  	%r29, %r28, %r61;
	add.s32 	%r30, %r29, %r27;
	mul.wide.s32 	%rd36, %r30, %r60;
	add.s64 	%rd37, %rd36, %rd33;
	mul.lo.s64 	%rd5, %rd37, %rd32;
	add.s32 	%r31, %r17, 1;
	rem.s32 	%r32, %r31, %r61;
	shr.s32 	%r33, %r32, 31;
	and.b32  	%r34, %r33, %r61;
	add.s32 	%r35, %r34, %r32;
	mul.wide.s32 	%rd38, %r35, %r60;
	add.s64 	%rd39, %rd38, %rd33;
	mul.lo.s64 	%rd6, %rd39, %rd32;
	add.s32 	%r36, %r17, 2;
	rem.s32 	%r37, %r36, %r61;
	shr.s32 	%r38, %r37, 31;
	and.b32  	%r39, %r38, %r61;
	add.s32 	%r40, %r39, %r37;
	mul.wide.s32 	%rd40, %r40, %r60;
	add.s64 	%rd41, %rd40, %rd33;
	mul.lo.s64 	%rd7, %rd41, %rd32;
	rem.s32 	%r41, %r15, %r60;
	shr.s32 	%r42, %r41, 31;
	and.b32  	%r43, %r42, %r60;
	add.s32 	%r44, %r43, %r41;
	cvt.s64.s32 	%rd42, %r44;
	add.s64 	%rd43, %rd34, %rd42;
	mul.lo.s64 	%rd8, %rd43, %rd32;
	add.s64 	%rd44, %rd36, %rd42;
	mul.lo.s64 	%rd9, %rd44, %rd32;
	add.s64 	%rd45, %rd38, %rd42;
	mul.lo.s64 	%rd10, %rd45, %rd32;
	add.s64 	%rd46, %rd40, %rd42;
	mul.lo.s64 	%rd11, %rd46, %rd32;
	add.s32 	%r45, %r15, 1;
	rem.s32 	%r46, %r45, %r60;
	shr.s32 	%r47, %r46, 31;
	and.b32  	%r48, %r47, %r60;
	add.s32 	%r49, %r48, %r46;
	cvt.s64.s32 	%rd47, %r49;
	add.s64 	%rd48, %rd34, %rd47;
	mul.lo.s64 	%rd12, %rd48, %rd32;
	add.s64 	%rd49, %rd36, %rd47;
	mul.lo.s64 	%rd13, %rd49, %rd32;
	add.s64 	%rd50, %rd38, %rd47;
	mul.lo.s64 	%rd14, %rd50, %rd32;
	add.s64 	%rd51, %rd40, %rd47;
	mul.lo.s64 	%rd15, %rd51, %rd32;
	add.s32 	%r50, %r15, 2;
	rem.s32 	%r51, %r50, %r60;
	shr.s32 	%r52, %r51, 31;
	and.b32  	%r53, %r52, %r60;
	add.s32 	%r54, %r53, %r51;
	cvt.s64.s32 	%rd52, %r54;
	add.s64 	%rd53, %rd34, %rd52;
	mul.lo.s64 	%rd16, %rd53, %rd32;
	add.s64 	%rd54, %rd36, %rd52;
	mul.lo.s64 	%rd17, %rd54, %rd32;
	add.s64 	%rd55, %rd38, %rd52;
	mul.lo.s64 	%rd18, %rd55, %rd32;
	add.s64 	%rd56, %rd40, %rd52;
	mul.lo.s64 	%rd19, %rd56, %rd32;
	mov.f32 	%f202, 0f00000000;
	mov.b32 	%r63, -1;
	mov.f32 	%f203, %f202;
	mov.f32 	%f204, %f202;
$L__BB2_2:
	ld.param.u64 	%rd148, [gather_forces_to_atoms_param_3];
	add.s32 	%r55, %r62, -1;
	rem.s32 	%r56, %r55, %r7;
	shr.s32 	%r57, %r56, 31;
	and.b32  	%r58, %r57, %r7;
	add.s32 	%r59, %r58, %r56;
	ld.local.f32 	%f81, [%rd151];
	cvt.s64.s32 	%rd57, %r59;
	mul.f32 	%f82, %f81, %f1;
	mul.f32 	%f83, %f82, %f5;
	add.s64 	%rd58, %rd4, %rd57;
	shl.b64 	%rd59, %rd58, 2;
	add.s64 	%rd60, %rd3, %rd59;
	ld.global.f32 	%f84, [%rd60];
	fma.rn.f32 	%f85, %f83, %f84, %f204;
	add.s64 	%rd61, %rd2, %rd59;
	ld.global.f32 	%f86, [%rd61];
	fma.rn.f32 	%f87, %f83, %f86, %f203;
	cvta.to.global.u64 	%rd62, %rd148;
	add.s64 	%rd63, %rd62, %rd59;
	ld.global.f32 	%f88, [%rd63];
	fma.rn.f32 	%f89, %f83, %f88, %f202;
	mul.f32 	%f90, %f82, %f6;
	add.s64 	%rd64, %rd5, %rd57;
	shl.b64 	%rd65, %rd64, 2;
	add.s64 	%rd66, %rd3, %rd65;
	ld.global.f32 	%f91, [%rd66];
	fma.rn.f32 	%f92, %f90, %f91, %f85;
	add.s64 	%rd67, %rd2, %rd65;
	ld.global.f32 	%f93, [%rd67];
	fma.rn.f32 	%f94, %f90, %f93, %f87;
	add.s64 	%rd68, %rd62, %rd65;
	ld.global.f32 	%f95, [%rd68];
	fma.rn.f32 	%f96, %f90, %f95, %f89;
	mul.f32 	%f97, %f82, %f7;
	add.s64 	%rd69, %rd6, %rd57;
	shl.b64 	%rd70, %rd69, 2;
	add.s64 	%rd71, %rd3, %rd70;
	ld.global.f32 	%f98, [%rd71];
	fma.rn.f32 	%f99, %f97, %f98, %f92;
	add.s64 	%rd72, %rd2, %rd70;
	ld.global.f32 	%f100, [%rd72];
	fma.rn.f32 	%f101, %f97, %f100, %f94;
	add.s64 	%rd73, %rd62, %rd70;
	ld.global.f32 	%f102, [%rd73];
	fma.rn.f32 	%f103, %f97, %f102, %f96;
	mul.f32 	%f104, %f82, %f8;
	add.s64 	%rd74, %rd7, %rd57;
	shl.b64 	%rd75, %rd74, 2;
	add.s64 	%rd76, %rd3, %rd75;
	ld.global.f32 	%f105, [%rd76];
	fma.rn.f32 	%f106, %f104, %f105, %f99;
	add.s64 	%rd77, %rd2, %rd75;
	ld.global.f32 	%f107, [%rd77];
	fma.rn.f32 	%f108, %f104, %f107, %f101;
	add.s64 	%rd78, %rd62, %rd75;
	ld.global.f32 	%f109, [%rd78];
	fma.rn.f32 	%f110, %f104, %f109, %f103;
	mul.f32 	%f111, %f81, %f2;
	mul.f32 	%f112, %f111, %f5;
	add.s64 	%rd79, %rd8, %rd57;
	shl.b64 	%rd80, %rd79, 2;
	add.s64 	%rd81, %rd3, %rd80;
	ld.global.f32 	%f113, [%rd81];
	fma.rn.f32 	%f114, %f112, %f113, %f106;
	add.s64 	%rd82, %rd2, %rd80;
	ld.global.f32 	%f115, [%rd82];
	fma.rn.f32 	%f116, %f112, %f115, %f108;
	add.s64 	%rd83, %rd62, %rd80;
	ld.global.f32 	%f117, [%rd83];
	fma.rn.f32 	%f118, %f112, %f117, %f110;
	mul.f32 	%f119, %f111, %f6;
	add.s64 	%rd84, %rd9, %rd57;
	shl.b64 	%rd85, %rd84, 2;
	add.s64 	%rd86, %rd3, %rd85;
	ld.global.f32 	%f120, [%rd86];
	fma.rn.f32 	%f121, %f119, %f120, %f114;
	add.s64 	%rd87, %rd2, %rd85;
	ld.global.f32 	%f122, [%rd87];
	fma.rn.f32 	%f123, %f119, %f122, %f116;
	add.s64 	%rd88, %rd62, %rd85;
	ld.global.f32 	%f124, [%rd88];
	fma.rn.f32 	%f125, %f119, %f124, %f118;
	mul.f32 	%f126, %f111, %f7;
	add.s64 	%rd89, %rd10, %rd57;
	shl.b64 	%rd90, %rd89, 2;
	add.s64 	%rd91, %rd3, %rd90;
	ld.global.f32 	%f127, [%rd91];
	fma.rn.f32 	%f128, %f126, %f127, %f121;
	add.s64 	%rd92, %rd2, %rd90;
	ld.global.f32 	%f129, [%rd92];
	fma.rn.f32 	%f130, %f126, %f129, %f123;
	add.s64 	%rd93, %rd62, %rd90;
	ld.global.f32 	%f131, [%rd93];
	fma.rn.f32 	%f132, %f126, %f131, %f125;
	mul.f32 	%f133, %f111, %f8;
	add.s64 	%rd94, %rd11, %rd57;
	shl.b64 	%rd95, %rd94, 2;
	add.s64 	%rd96, %rd3, %rd95;
	ld.global.f32 	%f134, [%rd96];
	fma.rn.f32 	%f135, %f133, %f134, %f128;
	add.s64 	%rd97, %rd2, %rd95;
	ld.global.f32 	%f136, [%rd97];
	fma.rn.f32 	%f137, %f133, %f136, %f130;
	add.s64 	%rd98, %rd62, %rd95;
	ld.global.f32 	%f138, [%rd98];
	fma.rn.f32 	%f139, %f133, %f138, %f132;
	mul.f32 	%f140, %f81, %f3;
	mul.f32 	%f141, %f140, %f5;
	add.s64 	%rd99, %rd12, %rd57;
	shl.b64 	%rd100, %rd99, 2;
	add.s64 	%rd101, %rd3, %rd100;
	ld.global.f32 	%f142, [%rd101];
	fma.rn.f32 	%f143, %f141, %f142, %f135;
	add.s64 	%rd102, %rd2, %rd100;
	ld.global.f32 	%f144, [%rd102];
	fma.rn.f32 	%f145, %f141, %f144, %f137;
	add.s64 	%rd103, %rd62, %rd100;
	ld.global.f32 	%f146, [%rd103];
	fma.rn.f32 	%f147, %f141, %f146, %f139;
	mul.f32 	%f148, %f140, %f6;
	add.s64 	%rd104, %rd13, %rd57;
	shl.b64 	%rd105, %rd104, 2;
	add.s64 	%rd106, %rd3, %rd105;
	ld.global.f32 	%f149, [%rd106];
	fma.rn.f32 	%f150, %f148, %f149, %f143;
	add.s64 	%rd107, %rd2, %rd105;
	ld.global.f32 	%f151, [%rd107];
	fma.rn.f32 	%f152, %f148, %f151, %f145;
	add.s64 	%rd108, %rd62, %rd105;
	ld.global.f32 	%f153, [%rd108];
	fma.rn.f32 	%f154, %f148, %f153, %f147;
	mul.f32 	%f155, %f140, %f7;
	add.s64 	%rd109, %rd14, %rd57;
	shl.b64 	%rd110, %rd109, 2;
	add.s64 	%rd111, %rd3, %rd110;
	ld.global.f32 	%f156, [%rd111];
	fma.rn.f32 	%f157, %f155, %f156, %f150;
	add.s64 	%rd112, %rd2, %rd110;
	ld.global.f32 	%f158, [%rd112];
	fma.rn.f32 	%f159, %f155, %f158, %f152;
	add.s64 	%rd113, %rd62, %rd110;
	ld.global.f32 	%f160, [%rd113];
	fma.rn.f32 	%f161, %f155, %f160, %f154;
	mul.f32 	%f162, %f140, %f8;
	add.s64 	%rd114, %rd15, %rd57;
	shl.b64 	%rd115, %rd114, 2;
	add.s64 	%rd116, %rd3, %rd115;
	ld.global.f32 	%f163, [%rd116];
	fma.rn.f32 	%f164, %f162, %f163, %f157;
	add.s64 	%rd117, %rd2, %rd115;
	ld.global.f32 	%f165, [%rd117];
	fma.rn.f32 	%f166, %f162, %f165, %f159;
	add.s64 	%rd118, %rd62, %rd115;
	ld.global.f32 	%f167, [%rd118];
	fma.rn.f32 	%f168, %f162, %f167, %f161;
	mul.f32 	%f169, %f81, %f4;
	mul.f32 	%f170, %f169, %f5;
	add.s64 	%rd119, %rd16, %rd57;
	shl.b64 	%rd120, %rd119, 2;
	add.s64 	%rd121, %rd3, %rd120;
	ld.global.f32 	%f171, [%rd121];
	fma.rn.f32 	%f172, %f170, %f171, %f164;
	add.s64 	%rd122, %rd2, %rd120;
	ld.global.f32 	%f173, [%rd122];
	fma.rn.f32 	%f174, %f170, %f173, %f166;
	add.s64 	%rd123, %rd62, %rd120;
	ld.global.f32 	%f175, [%rd123];
	fma.rn.f32 	%f176, %f170, %f175, %f168;
	mul.f32 	%f177, %f169, %f6;
	add.s64 	%rd124, %rd17, %rd57;
	shl.b64 	%rd125, %rd124, 2;
	add.s64 	%rd126, %rd3, %rd125;
	ld.global.f32 	%f178, [%rd126];
	fma.rn.f32 	%f179, %f177, %f178, %f172;
	add.s64 	%rd127, %rd2, %rd125;
	ld.global.f32 	%f180, [%rd127];
	fma.rn.f32 	%f181, %f177, %f180, %f174;
	add.s64 	%rd128, %rd62, %rd125;
	ld.global.f32 	%f182, [%rd128];
	fma.rn.f32 	%f183, %f177, %f182, %f176;
	mul.f32 	%f184, %f169, %f7;
	add.s64 	%rd129, %rd18, %rd57;
	shl.b64 	%rd130, %rd129, 2;
	add.s64 	%rd131, %rd3, %rd130;
	ld.global.f32 	%f185, [%rd131];
	fma.rn.f32 	%f186, %f184, %f185, %f179;
	add.s64 	%rd132, %rd2, %rd130;
	ld.global.f32 	%f187, [%rd132];
	fma.rn.f32 	%f188, %f184, %f187, %f181;
	add.s64 	%rd133, %rd62, %rd130;
	ld.global.f32 	%f189, [%rd133];
	fma.rn.f32 	%f190, %f184, %f189, %f183;
	mul.f32 	%f191, %f169, %f8;
	add.s64 	%rd134, %rd19, %rd57;
	shl.b64 	%rd135, %rd134, 2;
	add.s64 	%rd136, %rd3, %rd135;
	ld.global.f32 	%f192, [%rd136];
	fma.rn.f32 	%f204, %f191, %f192, %f186;
	add.s64 	%rd137, %rd2, %rd135;
	ld.global.f32 	%f193, [%rd137];
	fma.rn.f32 	%f203, %f191, %f193, %f188;
	add.s64 	%rd138, %rd62, %rd135;
	ld.global.f32 	%f194, [%rd138];
	fma.rn.f32 	%f202, %f191, %f194, %f190;
	add.s32 	%r63, %r63, 1;
	add.s64 	%rd151, %rd151, 4;
	add.s32 	%r62, %r62, 1;
	setp.ne.s32 	%p2, %r63, 3;
	@%p2 bra 	$L__BB2_2;
	ld.param.u64 	%rd150, [gather_forces_to_atoms_param_5];
	ld.param.u64 	%rd149, [gather_forces_to_atoms_param_4];
	cvta.to.global.u64 	%rd139, %rd149;
	mul.wide.s32 	%rd140, %r1, 4;
	add.s64 	%rd141, %rd139, %rd140;
	ld.global.f32 	%f195, [%rd141];
	mul.f32 	%f196, %f204, %f195;
	mul.f32 	%f197, %f203, %f195;
	mul.f32 	%f198, %f202, %f195;
	cvta.to.global.u64 	%rd142, %rd150;
	mul.wide.s32 	%rd143, %r1, 12;
	add.s64 	%rd144, %rd142, %rd143;
	st.global.f32 	[%rd144], %f196;
	st.global.f32 	[%rd144+4], %f197;
	st.global.f32 	[%rd144+8], %f198;
$L__BB2_4:
	ret;

}
	// .globl	energy_half_spectrum
.visible .entry energy_half_spectrum(
	.param .u64 .ptr .align 1 energy_half_spectrum_param_0,
	.param .u64 .ptr .align 1 energy_half_spectrum_param_1,
	.param .u64 .ptr .align 1 energy_half_spectrum_param_2,
	.param .u64 .ptr .align 1 energy_half_spectrum_param_3,
	.param .u64 .ptr .align 1 energy_half_spectrum_param_4,
	.param .u64 .ptr .align 1 energy_half_spectrum_param_5,
	.param .u64 .ptr .align 1 energy_half_spectrum_param_6,
	.param .u32 energy_half_spectrum_param_7,
	.param .u32 energy_half_spectrum_param_8,
	.param .u32 energy_half_spectrum_param_9,
	.param .f32 energy_half_spectrum_param_10,
	.param .f32 energy_half_spectrum_param_11,
	.param .u64 .ptr .align 1 energy_half_spectrum_param_12
)
{
	.reg .pred 	%p<17>;
	.reg .b32 	%r<45>;
	.reg .b32 	%f<45>;
	.reg .b64 	%rd<48>;
	.reg .b64 	%fd<41>;
	// demoted variable
	.shared .align 8 .b8 _ZZ20energy_half_spectrumE4ssum[2048];
	ld.param.u64 	%rd9, [energy_half_spectrum_param_0];
	ld.param.u64 	%rd10, [energy_half_spectrum_param_1];
	ld.param.u64 	%rd11, [energy_half_spectrum_param_2];
	ld.param.u64 	%rd12, [energy_half_spectrum_param_3];
	ld.param.u64 	%rd13, [energy_half_spectrum_param_4];
	ld.param.u64 	%rd14, [energy_half_spectrum_param_5];
	ld.param.u64 	%rd15, [energy_half_spectrum_param_6];
	ld.param.u32 	%r22, [energy_half_spectrum_param_7];
	ld.param.u32 	%r24, [energy_half_spectrum_param_8];
	ld.param.u32 	%r23, [energy_half_spectrum_param_9];
	ld.param.f32 	%f7, [energy_half_spectrum_param_10];
	ld.param.f32 	%f8, [energy_half_spectrum_param_11];
	cvta.to.global.u64 	%rd1, %rd9;
	cvta.to.global.u64 	%rd2, %rd15;
	cvta.to.global.u64 	%rd3, %rd14;
	cvta.to.global.u64 	%rd4, %rd13;
	cvta.to.global.u64 	%rd5, %rd12;
	cvta.to.global.u64 	%rd6, %rd11;
	cvta.to.global.u64 	%rd7, %rd10;
	mov.u32 	%r1, %tid.x;
	mul.lo.s32 	%r2, %r24, %r22;
	shr.u32 	%r25, %r23, 31;
	add.s32 	%r26, %r23, %r25;
	shr.s32 	%r27, %r26, 1;
	mad.lo.s32 	%r3, %r2, %r27, %r2;
	mul.lo.s32 	%r28, %r2, %r23;
	cvt.rn.f64.s32 	%fd10, %r28;
	mul.f64 	%fd11, %fd10, %fd10;
	rcp.rn.f64 	%fd1, %fd11;
	mov.u32 	%r4, %ctaid.x;
	mov.u32 	%r44, %ntid.x;
	mad.lo.s32 	%r42, %r4, %r44, %r1;
	setp.ge.s32 	%p1, %r42, %r3;
	mov.f64 	%fd36, 0d0000000000000000;
	@%p1 bra 	$L__BB3_12;
	mov.f32 	%f9, 0f41490FDB;
	div.rn.f32 	%f1, %f9, %f7;
	mul.f32 	%f10, %f8, 0f40800000;
	mul.f32 	%f2, %f8, %f10;
	and.b32  	%r29, %r23, 1;
	setp.eq.b32 	%p2, %r29, 1;
	not.pred 	%p3, %p2;
	mov.u32 	%r30, %nctaid.x;
	mul.lo.s32 	%r7, %r30, %r44;
	@%p3 bra 	$L__BB3_7;
	mov.f64 	%fd36, 0d0000000000000000;
$L__BB3_3:
	div.s32 	%r15, %r42, %r2;
	mul.lo.s32 	%r31, %r15, %r2;
	sub.s32 	%r32, %r42, %r31;
	div.s32 	%r16, %r32, %r22;
	mul.lo.s32 	%r33, %r16, %r22;
	sub.s32 	%r17, %r32, %r33;
	mul.wide.s32 	%rd16, %r17, 4;
	add.s64 	%rd17, %rd7, %rd16;
	ld.global.f32 	%f11, [%rd17];
	mul.wide.s32 	%rd18, %r16, 4;
	add.s64 	%rd19, %rd6, %rd18;
	ld.global.f32 	%f12, [%rd19];
	mul.wide.s32 	%rd20, %r15, 4;
	add.s64 	%rd21, %rd5, %rd20;
	ld.global.f32 	%f13, [%rd21];
	mul.f32 	%f14, %f13, %f13;
	fma.rn.f32 	%f15, %f12, %f12, %f14;
	fma.rn.f32 	%f5, %f11, %f11, %f15;
	setp.eq.f32 	%p4, %f5, 0f00000000;
	@%p4 bra 	$L__BB3_6;
	mul.wide.s32 	%rd22, %r17, 4;
	add.s64 	%rd23, %rd4, %rd22;
	ld.global.f32 	%f16, [%rd23];
	mul.wide.s32 	%rd24, %r16, 4;
	add.s64 	%rd25, %rd3, %rd24;
	ld.global.f32 	%f17, [%rd25];
	mul.f32 	%f18, %f16, %f17;
	mul.wide.s32 	%rd26, %r15, 4;
	add.s64 	%rd27, %rd2, %rd26;
	ld.global.f32 	%f19, [%rd27];
	mul.f32 	%f6, %f18, %f19;
	setp.le.f32 	%p5, %f6, 0f2EDBE6FF;
	@%p5 bra 	$L__BB3_6;
	div.rn.f32 	%f20, %f5, %f2;
	mul.f32 	%f21, %f20, 0fBFB8AA3B;
	ex2.approx.f32 	%f22, %f21;
	mul.f32 	%f23, %f1, %f22;
	mul.f32 	%f24, %f5, %f6;
	div.rn.f32 	%f25, %f23, %f24;
	mul.wide.s32 	%rd28, %r42, 8;
	add.s64 	%rd29, %rd1, %rd28;
	ld.global.v2.f32 	{%f26, %f27}, [%rd29];
	cvt.f64.f32 	%fd13, %f26;
	cvt.f64.f32 	%fd14, %f27;
	mul.f64 	%fd15, %fd14, %fd14;
	fma.rn.f64 	%fd16, %fd13, %fd13, %fd15;
	setp.eq.s32 	%p6, %r15, 0;
	selp.f64 	%fd17, 0d3FE0000000000000, 0d3FF0000000000000, %p6;
	cvt.f64.f32 	%fd18, %f25;
	mul.f64 	%fd19, %fd17, %fd18;
	mul.f64 	%fd20, %fd1, %fd16;
	fma.rn.f64 	%fd36, %fd20, %fd19, %fd36;
$L__BB3_6:
	add.s32 	%r42, %r42, %r7;
	setp.lt.s32 	%p7, %r42, %r3;
	@%p7 bra 	$L__BB3_3;
	bra.uni 	$L__BB3_12;
$L__BB3_7:
	shr.s32 	%r8, %r23, 1;
	mov.f64 	%fd36, 0d0000000000000000;
$L__BB3_8:
	div.s32 	%r10, %r42, %r2;
	mul.lo.s32 	%r34, %r10, %r2;
	sub.s32 	%r35, %r42, %r34;
	div.s32 	%r11, %r35, %r22;
	mul.lo.s32 	%r36, %r11, %r22;
	sub.s32 	%r12, %r35, %r36;
	mul.wide.s32 	%rd30, %r12, 4;
	add.s64 	%rd31, %rd7, %rd30;
	ld.global.f32 	%f28, [%rd31];
	mul.wide.s32 	%rd32, %r11, 4;
	add.s64 	%rd33, %rd6, %rd32;
	ld.global.f32 	%f29, [%rd33];
	mul.wide.s32 	%rd34, %r10, 4;
	add.s64 	%rd35, %rd5, %rd34;
	ld.global.f32 	%f30, [%rd35];
	mul.f32 	%f31, %f30, %f30;
	fma.rn.f32 	%f32, %f29, %f29, %f31;
	fma.rn.f32 	%f3, %f28, %f28, %f32;
	setp.eq.f32 	%p8, %f3, 0f00000000;
	@%p8 bra 	$L__BB3_11;
	mul.wide.s32 	%rd36, %r12, 4;
	add.s64 	%rd37, %rd4, %rd36;
	ld.global.f32 	%f33, [%rd37];
	mul.wide.s32 	%rd38, %r11, 4;
	add.s64 	%rd39, %rd3, %rd38;
	ld.global.f32 	%f34, [%rd39];
	mul.f32 	%f35, %f33, %f34;
	mul.wide.s32 	%rd40, %r10, 4;
	add.s64 	%rd41, %rd2, %rd40;
	ld.global.f32 	%f36, [%rd41];
	mul.f32 	%f4, %f35, %f36;
	setp.le.f32 	%p9, %f4, 0f2EDBE6FF;
	@%p9 bra 	$L__BB3_11;
	div.rn.f32 	%f37, %f3, %f2;
	mul.f32 	%f38, %f37, 0fBFB8AA3B;
	ex2.approx.f32 	%f39, %f38;
	mul.f32 	%f40, %f1, %f39;
	mul.f32 	%f41, %f3, %f4;
	div.rn.f32 	%f42, %f40, %f41;
	mul.wide.s32 	%rd42, %r42, 8;
	add.s64 	%rd43, %rd1, %rd42;
	ld.global.v2.f32 	{%f43, %f44}, [%rd43];
	cvt.f64.f32 	%fd22, %f43;
	cvt.f64.f32 	%fd23, %f44;
	mul.f64 	%fd24, %fd23, %fd23;
	fma.rn.f64 	%fd25, %fd22, %fd22, %fd24;
	setp.eq.s32 	%p10, %r10, 0;
	setp.eq.s32 	%p11, %r10, %r8;
	selp.b32 	%r37, 1, 2, %p11;
	cvt.rn.f64.u32 	%fd26, %r37;
	mul.f64 	%fd27, %fd26, 0d3FE0000000000000;
	selp.f64 	%fd28, 0d3FE0000000000000, %fd27, %p10;
	cvt.f64.f32 	%fd29, %f42;
	mul.f64 	%fd30, %fd28, %fd29;
	mul.f64 	%fd31, %fd1, %fd25;
	fma.rn.f64 	%fd36, %fd31, %fd30, %fd36;
$L__BB3_11:
	add.s32 	%r42, %r42, %r7;
	setp.lt.s32 	%p12, %r42, %r3;
	@%p12 bra 	$L__BB3_8;
$L__BB3_12:
	shl.b32 	%r38, %r1, 3;
	mov.u32 	%r39, _ZZ20energy_half_spectrumE4ssum;
	add.s32 	%r19, %r39, %r38;
	st.shared.f64 	[%r19], %fd36;
	bar.sync 	0;
	setp.lt.u32 	%p13, %r44, 2;
	@%p13 bra 	$L__BB3_16;
$L__BB3_13:
	shr.u32 	%r21, %r44, 1;
	setp.ge.u32 	%p14, %r1, %r21;
	@%p14 bra 	$L__BB3_15;
	shl.b32 	%r40, %r21, 3;
	add.s32 	%r41, %r19, %r40;
	ld.shared.f64 	%fd32, [%r41];
	ld.shared.f64 	%fd33, [%r19];
	add.f64 	%fd34, %fd32, %fd33;
	st.shared.f64 	[%r19], %fd34;
$L__BB3_15:
	bar.sync 	0;
	setp.gt.u32 	%p15, %r44, 3;
	mov.u32 	%r44, %r21;
	@%p15 bra 	$L__BB3_13;
$L__BB3_16:
	setp.ne.s32 	%p16, %r1, 0;
	@%p16 bra 	$L__BB3_18;
	ld.param.u64 	%rd47, [energy_half_spectrum_param_12];
	ld.shared.f64 	%fd35, [_ZZ20energy_half_spectrumE4ssum];
	cvta.to.global.u64 	%rd44, %rd47;
	mul.wide.u32 	%rd45, %r4, 8;
	add.s64 	%rd46, %rd44, %rd45;
	st.global.f64 	[%rd46], %fd35;
$L__BB3_18:
	ret;

}
	// .globl	scale_vec
.visible .entry scale_vec(
	.param .u64 .ptr .align 1 scale_vec_param_0,
	.param .u32 scale_vec_param_1,
	.param .f32 scale_vec_param_2
)
{
	.reg .pred 	%p<2>;
	.reg .b32 	%r<6>;
	.reg .b32 	%f<4>;
	.reg .b64 	%rd<5>;

	ld.param.u64 	%rd1, [scale_vec_param_0];
	ld.param.u32 	%r2, [scale_vec_param_1];
	ld.param.f32 	%f1, [scale_vec_param_2];
	mov.u32 	%r3, %ctaid.x;
	mov.u32 	%r4, %ntid.x;
	mov.u32 	%r5, %tid.x;
	mad.lo.s32 	%r1, %r3, %r4, %r5;
	setp.ge.s32 	%p1, %r1, %r2;
	@%p1 bra 	$L__BB4_2;
	cvta.to.global.u64 	%rd2, %rd1;
	mul.wide.s32 	%rd3, %r1, 4;
	add.s64 	%rd4, %rd2, %rd3;
	ld.global.f32 	%f2, [%rd4];
	mul.f32 	%f3, %f1, %f2;
	st.global.f32 	[%rd4], %f3;
$L__BB4_2:
	ret;

}


// ===== COMPILED SASS (sm_100) =====

	.target	sm_100

	.elftype	@"ET_EXEC"


//--------------------- .note.nv.tkinfo           --------------------------
	.section	.note.nv.tkinfo,"",@"SHT_NOTE"
	.sectionflags	@"SHF_NOTE_NV_TKINFO"
	.tkinfo
        /*0018*/ 	.word	0x00000002
        /*0030*/ 	.string	""
        /*0030*/ 	.string	"ptxas"
        /*0030*/ 	.string	"Cuda compilation tools, release 13.0, V13.0.88"
        /*0030*/ 	.string	"Build cuda_13.0.r13.0/compiler.36424714_0"
        /*0030*/ 	.string	"-arch sm_100 -m 64 "



//--------------------- .note.nv.cuinfo           --------------------------
	.section	.note.nv.cuinfo,"",@"SHT_NOTE"
	.sectionflags	@"SHF_NOTE_NV_CUINFO"
        /*0018*/ 	.short	0x0002
        /*001a*/ 	.short	0x0064
        /*001c*/ 	.short	0x0082
	.zero		2


//--------------------- .nv.info                  --------------------------
	.section	.nv.info,"",@"SHT_CUDA_INFO"
	.align	4


	//----- nvinfo : EIATTR_REGCOUNT
	.align		4
        /*0000*/ 	.byte	0x04, 0x2f
        /*0002*/ 	.short	(.L_1 - .L_0)
	.align		4
.L_0:
        /*0004*/ 	.word	index@(spread_charges)
        /*0008*/ 	.word	0x00000028


	//----- nvinfo : EIATTR_FRAME_SIZE
	.align		4
.L_1:
        /*000c*/ 	.byte	0x04, 0x11
        /*000e*/ 	.short	(.L_3 - .L_2)
	.align		4
.L_2:
        /*0010*/ 	.word	index@($__internal_4_$__cuda_sm3x_div_rn_noftz_f32_slowpath)
        /*0014*/ 	.word	0x00000000


	//----- nvinfo : EIATTR_FRAME_SIZE
	.align		4
.L_3:
        /*0018*/ 	.byte	0x04, 0x11
        /*001a*/ 	.short	(.L_5 - .L_4)
	.align		4
.L_4:
        /*001c*/ 	.word	index@(spread_charges)
        /*0020*/ 	.word	0x00000000


	//----- nvinfo : EIATTR_REGCOUNT
	.align		4
.L_5:
        /*0024*/ 	.byte	0x04, 0x2f
        /*0026*/ 	.short	(.L_7 - .L_6)
	.align		4
.L_6:
        /*0028*/ 	.word	index@(apply_ghat_and_grad)
        /*002c*/ 	.word	0x00000017


	//----- nvinfo : EIATTR_FRAME_SIZE
	.align		4
.L_7:
        /*0030*/ 	.byte	0x04, 0x11
        /*0032*/ 	.short	(.L_9 - .L_8)
	.align		4
.L_8:
        /*0034*/ 	.word	index@($__internal_3_$__cuda_sm3x_div_rn_noftz_f32_slowpath)
        /*0038*/ 	.word	0x00000000


	//----- nvinfo : EIATTR_FRAME_SIZE
	.align		4
.L_9:
        /*003c*/ 	.byte	0x04, 0x11
        /*003e*/ 	.short	(.L_11 - .L_10)
	.align		4
.L_10:
        /*0040*/ 	.word	index@(apply_ghat_and_grad)
        /*0044*/ 	.word	0x00000000


	//----- nvinfo : EIATTR_REGCOUNT
	.align		4
.L_11:
        /*0048*/ 	.byte	0x04, 0x2f
        /*004a*/ 	.short	(.L_13 - .L_12)
	.align		4
.L_12:
        /*004c*/ 	.word	index@(gather_forces_to_atoms)
        /*0050*/ 	.word	0x0000004f


	//----- nvinfo : EIATTR_FRAME_SIZE
	.align		4
.L_13:
        /*0054*/ 	.byte	0x04, 0x11
        /*0056*/ 	.short	(.L_15 - .L_14)
	.align		4
.L_14:
        /*0058*/ 	.word	index@($__internal_2_$__cuda_sm3x_div_rn_noftz_f32_slowpath)
        /*005c*/ 	.word	0x00000010


	//----- nvinfo : EIATTR_FRAME_SIZE
	.align		4
.L_15:
        /*0060*/ 	.byte	0x04, 0x11
        /*0062*/ 	.short	(.L_17 - .L_16)
	.align		4
.L_16:
        /*0064*/ 	.word	index@(gather_forces_to_atoms)
        /*0068*/ 	.word	0x00000010


	//----- nvinfo : EIATTR_REGCOUNT
	.align		4
.L_17:
        /*006c*/ 	.byte	0x04, 0x2f
        /*006e*/ 	.short	(.L_19 - .L_18)
	.align		4
.L_18:
        /*0070*/ 	.word	index@(energy_half_spectrum)
        /*0074*/ 	.word	0x00000020


	//----- nvinfo : EIATTR_FRAME_SIZE
	.align		4
.L_19:
        /*0078*/ 	.byte	0x04, 0x11
        /*007a*/ 	.short	(.L_21 - .L_20)
	.align		4
.L_20:
        /*007c*/ 	.word	index@($__internal_1_$__cuda_sm3x_div_rn_noftz_f32_slowpath)
        /*0080*/ 	.word	0x00000000


	//----- nvinfo : EIATTR_FRAME_SIZE
	.align		4
.L_21:
        /*0084*/ 	.byte	0x04, 0x11
        /*0086*/ 	.short	(.L_23 - .L_22)
	.align		4
.L_22:
        /*0088*/ 	.word	index@($__internal_0_$__cuda_sm20_dblrcp_rn_slowpath_v3)
        /*008c*/ 	.word	0x00000000


	//----- nvinfo : EIATTR_FRAME_SIZE
	.align		4
.L_23:
        /*0090*/ 	.byte	0x04, 0x11
        /*0092*/ 	.short	(.L_25 - .L_24)
	.align		4
.L_24:
        /*0094*/ 	.word	index@(energy_half_spectrum)
        /*0098*/ 	.word	0x00000000


	//----- nvinfo : EIATTR_REGCOUNT
	.align		4
.L_25:
        /*009c*/ 	.byte	0x04, 0x2f
        /*009e*/ 	.short	(.L_27 - .L_26)
	.align		4
.L_26:
        /*00a0*/ 	.word	index@(scale_vec)
        /*00a4*/ 	.word	0x00000008


	//----- nvinfo : EIATTR_FRAME_SIZE
	.align		4
.L_27:
        /*00a8*/ 	.byte	0x04, 0x11
        /*00aa*/ 	.short	(.L_29 - .L_28)
	.align		4
.L_28:
        /*00ac*/ 	.word	index@(scale_vec)
        /*00b0*/ 	.word	0x00000000


	//----- nvinfo : EIATTR_MIN_STACK_SIZE
	.align		4
.L_29:
        /*00b4*/ 	.byte	0x04, 0x12
        /*00b6*/ 	.short	(.L_31 - .L_30)
	.align		4
.L_30:
        /*00b8*/ 	.word	index@(scale_vec)
        /*00bc*/ 	.word	0x00000000


	//----- nvinfo : EIATTR_MIN_STACK_SIZE
	.align		4
.L_31:
        /*00c0*/ 	.byte	0x04, 0x12
        /*00c2*/ 	.short	(.L_33 - .L_32)
	.align		4
.L_32:
        /*00c4*/ 	.word	index@(energy_half_spectrum)
        /*00c8*/ 	.word	0x00000000


	//----- nvinfo : EIATTR_MIN_STACK_SIZE
	.align		4
.L_33:
        /*00cc*/ 	.byte	0x04, 0x12
        /*00ce*/ 	.short	(.L_35 - .L_34)
	.align		4
.L_34:
        /*00d0*/ 	.word	index@(gather_forces_to_atoms)
        /*00d4*/ 	.word	0x00000010


	//----- nvinfo : EIATTR_MIN_STACK_SIZE
	.align		4
.L_35:
        /*00d8*/ 	.byte	0x04, 0x12
        /*00da*/ 	.short	(.L_37 - .L_36)
	.align		4
.L_36:
        /*00dc*/ 	.word	index@(apply_ghat_and_grad)
        /*00e0*/ 	.word	0x00000000


	//----- nvinfo : EIATTR_MIN_STACK_SIZE
	.align		4
.L_37:
        /*00e4*/ 	.byte	0x04, 0x12
        /*00e6*/ 	.short	(.L_39 - .L_38)
	.align		4
.L_38:
        /*00e8*/ 	.word	index@(spread_charges)
        /*00ec*/ 	.word	0x00000000
.L_39:


//--------------------- .nv.compat                --------------------------
	.section	.nv.compat,"",@"SHT_CUDA_COMPAT_INFO"
	.align	4
        /*0000*/ 	.byte	0x02, 0x09, 0x00, 0x00, 0x02, 0x02, 0x01, 0x00, 0x02, 0x05, 0x05, 0x00, 0x03, 0x07, 0x01, 0x01
        /*0010*/ 	.byte	0x02, 0x03, 0x00, 0x00, 0x02, 0x06, 0x01, 0x00, 0x04, 0x0b, 0x08, 0x00, 0x01, 0x00, 0x00, 0x00
        /*0020*/ 	.byte	0x00, 0x00, 0x00, 0x00


//--------------------- .nv.info.scale_vec        --------------------------
	.section	.nv.info.scale_vec,"",@"SHT_CUDA_INFO"
	.sectionflags	@""
	.align	4


	//----- nvinfo : EIATTR_CUDA_API_VERSION
	.align		4
        /*0000*/ 	.byte	0x04, 0x37
        /*0002*/ 	.short	(.L_41 - .L_40)
.L_40:
        /*0004*/ 	.word	0x00000082


	//----- nvinfo : EIATTR_KPARAM_INFO
	.align		4
.L_41:
        /*0008*/ 	.byte	0x04, 0x17
        /*000a*/ 	.short	(.L_43 - .L_42)
.L_42:
        /*000c*/ 	.word	0x00000000
        /*0010*/ 	.short	0x0002
        /*0012*/ 	.short	0x000c
        /*0014*/ 	.byte	0x00, 0xf0, 0x11, 0x00


	//----- nvinfo : EIATTR_KPARAM_INFO
	.align		4
.L_43:
        /*0018*/ 	.byte	0x04, 0x17
        /*001a*/ 	.short	(.L_45 - .L_44)
.L_44:
        /*001c*/ 	.word	0x00000000
        /*0020*/ 	.short	0x0001
        /*0022*/ 	.short	0x0008
        /*0024*/ 	.byte	0x00, 0xf0, 0x11, 0x00


	//----- nvinfo : EIATTR_KPARAM_INFO
	.align		4
.L_45:
        /*0028*/ 	.byte	0x04, 0x17
        /*002a*/ 	.short	(.L_47 - .L_46)
.L_46:
        /*002c*/ 	.word	0x00000000
        /*0030*/ 	.short	0x0000
        /*0032*/ 	.short	0x0000
        /*0034*/ 	.byte	0x00, 0xf5, 0x21, 0x00


	//----- nvinfo : EIATTR_SPARSE_MMA_MASK
	.align		4
.L_47:
        /*0038*/ 	.byte	0x03, 0x50
        /*003a*/ 	.short	0x0000


	//----- nvinfo : EIATTR_MAXREG_COUNT
	.align		4
        /*003c*/ 	.byte	0x03, 0x1b
        /*003e*/ 	.short	0x00ff


	//----- nvinfo : EIATTR_MERCURY_ISA_VERSION
	.align		4
        /*0040*/ 	.byte	0x03, 0x5f
        /*0042*/ 	.short	0x0101


	//----- nvinfo : EIATTR_VRC_CTA_INIT_COUNT
	.align		4
        /*0044*/ 	.byte	0x02, 0x4a
	.zero		1
	.zero		1


	//----- nvinfo : EIATTR_EXIT_INSTR_OFFSETS
	.align		4
        /*0048*/ 	.byte	0x04, 0x1c
        /*004a*/ 	.short	(.L_49 - .L_48)


	//   ....[0]....
.L_48:
        /*004c*/ 	.word	0x00000070


	//   ....[1]....
        /*0050*/ 	.word	0x000000f0


	//----- nvinfo : EIATTR_CBANK_PARAM_SIZE
	.align		4
.L_49:
        /*0054*/ 	.byte	0x03, 0x19
        /*0056*/ 	.short	0x0010


	//----- nvinfo : EIATTR_PARAM_CBANK
	.align		4
        /*0058*/ 	.byte	0x04, 0x0a
        /*005a*/ 	.short	(.L_51 - .L_50)
	.align		4
.L_50:
        /*005c*/ 	.word	index@(.nv.constant0.scale_vec)
        /*0060*/ 	.short	0x0380
        /*0062*/ 	.short	0x0010


	//----- nvinfo : EIATTR_SW_WAR
	.align		4
.L_51:
        /*0064*/ 	.byte	0x04, 0x36
        /*0066*/ 	.short	(.L_53 - .L_52)
.L_52:
        /*0068*/ 	.word	0x00000008
.L_53:


//--------------------- .nv.info.energy_half_spectrum --------------------------
	.section	.nv.info.energy_half_spectrum,"",@"SHT_CUDA_INFO"
	.sectionflags	@""
	.align	4


	//----- nvinfo : EIATTR_CUDA_API_VERSION
	.align		4
        /*0000*/ 	.byte	0x04, 0x37
        /*0002*/ 	.short	(.L_55 - .L_54)
.L_54:
        /*0004*/ 	.word	0x00000082


	//----- nvinfo : EIATTR_KPARAM_INFO
	.align		4
.L_55:
        /*0008*/ 	.byte	0x04, 0x17
        /*000a*/ 	.short	(.L_57 - .L_56)
.L_56:
        /*000c*/ 	.word	0x00000000
        /*0010*/ 	.short	0x000c
        /*0012*/ 	.short	0x0050
        /*0014*/ 	.byte	0x00, 0xf5, 0x21, 0x00


	//----- nvinfo : EIATTR_KPARAM_INFO
	.align		4
.L_57:
        /*0018*/ 	.byte	0x04, 0x17
        /*001a*/ 	.short	(.L_59 - .L_58)
.L_58:
        /*001c*/ 	.word	0x00000000
        /*0020*/ 	.short	0x000b
        /*0022*/ 	.short	0x0048
        /*0024*/ 	.byte	0x00, 0xf0, 0x11, 0x00


	//----- nvinfo : EIATTR_KPARAM_INFO
	.align		4
.L_59:
        /*0028*/ 	.byte	0x04, 0x17
        /*002a*/ 	.short	(.L_61 - .L_60)
.L_60:
        /*002c*/ 	.word	0x00000000
        /*0030*/ 	.short	0x000a
        /*0032*/ 	.short	0x0044
        /*0034*/ 	.byte	0x00, 0xf0, 0x11, 0x00


	//----- nvinfo : EIATTR_KPARAM_INFO
	.align		4
.L_61:
        /*0038*/ 	.byte	0x04, 0x17
        /*003a*/ 	.short	(.L_63 - .L_62)
.L_62:
        /*003c*/ 	.word	0x00000000
        /*0040*/ 	.short	0x0009
        /*0042*/ 	.short	0x0040
        /*0044*/ 	.byte	0x00, 0xf0, 0x11, 0x00


	//----- nvinfo : EIATTR_KPARAM_INFO
	.align		4
.L_63:
        /*0048*/ 	.byte	0x04, 0x17
        /*004a*/ 	.short	(.L_65 - .L_64)
.L_64:
        /*004c*/ 	.word	0x00000000
        /*0050*/ 	.short	0x0008
        /*0052*/ 	.short	0x003c
        /*0054*/ 	.byte	0x00, 0xf0, 0x11, 0x00


	//----- nvinfo : EIATTR_KPARAM_INFO
	.align		4
.L_65:
        /*0058*/ 	.byte	0x04, 0x17
        /*005a*/ 	.short	(.L_67 - .L_66)
.L_66:
        /*005c*/ 	.word	0x00000000
        /*0060*/ 	.short	0x0007
        /*0062*/ 	.short	0x0038
        /*0064*/ 	.byte	0x00, 0xf0, 0x11, 0x00


	//----- nvinfo : EIATTR_KPARAM_INFO
	.align		4
.L_67:
        /*0068*/ 	.byte	0x04, 0x17
        /*006a*/ 	.short	(.L_69 - .L_68)
.L_68:
        /*006c*/ 	.word	0x00000000
        /*0070*/ 	.short	0x0006
        /*0072*/ 	.short	0x0030
        /*0074*/ 	.byte	0x00, 0xf5, 0x21, 0x00


	//----- nvinfo : EIATTR_KPARAM_INFO
	.align		4
.L_69:
        /*0078*/ 	.byte	0x04, 0x17
        /*007a*/ 	.short	(.L_71 - .L_70)
.L_70:
        /*007c*/ 	.word	0x00000000
        /*0080*/ 	.short	0x0005
        /*0082*/ 	.short	0x0028
        /*0084*/ 	.byte	0x00, 0xf5, 0x21, 0x00


	//----- nvinfo : EIATTR_KPARAM_INFO
	.align		4
.L_71:
        /*0088*/ 	.byte	0x04, 0x17
        /*008a*/ 	.short	(.L_73 - .L_72)
.L_72:
        /*008c*/ 	.word	0x00000000
        /*0090*/ 	.short	0x0004
        /*0092*/ 	.short	0x0020
        /*0094*/ 	.byte	0x00, 0xf5, 0x21, 0x00


	//----- nvinfo : EIATTR_KPARAM_INFO
	.align		4
.L_73:
        /*0098*/ 	.byte	0x04, 0x17
        /*009a*/ 	.short	(.L_75 - .L_74)
.L_74:
        /*009c*/ 	.word	0x00000000
        /*00a0*/ 	.short	0x0003
        /*00a2*/ 	.short	0x0018
        /*00a4*/ 	.byte	0x00, 0xf5, 0x21, 0x00


	//----- nvinfo : EIATTR_KPARAM_INFO
	.align		4
.L_75:
        /*00a8*/ 	.byte	0x04, 0x17
        /*00aa*/ 	.short	(.L_77 - .L_76)
.L_76:
        /*00ac*/ 	.word	0x00000000
        /*00b0*/ 	.short	0x0002
        /*00b2*/ 	.short	0x0010
        /*00b4*/ 	.byte	0x00, 0xf5, 0x21, 0x00


	//----- nvinfo : EIATTR_KPARAM_INFO
	.align		4
.L_77:
        /*00b8*/ 	.byte	0x04, 0x17
        /*00ba*/ 	.short	(.L_79 - .L_78)
.L_78:
        /*00bc*/ 	.word	0x00000000
        /*00c0*/ 	.short	0x0001
        /*00c2*/ 	.short	0x0008
        /*00c4*/ 	.byte	0x00, 0xf5, 0x21, 0x00


	//----- nvinfo : EIATTR_KPARAM_INFO
	.align		4
.L_79:
        /*00c8*/ 	.byte	0x04, 0x17
        /*00ca*/ 	.short	(.L_81 - .L_80)
.L_80:
        /*00cc*/ 	.word	0x00000000
        /*00d0*/ 	.short	0x0000
        /*00d2*/ 	.short	0x0000
        /*00d4*/ 	.byte	0x00, 0xf5, 0x21, 0x00


	//----- nvinfo : EIATTR_SPARSE_MMA_MASK
	.align		4
.L_81:
        /*00d8*/ 	.byte	0x03, 0x50
        /*00da*/ 	.short	0x0000


	//----- nvinfo : EIATTR_MAXREG_COUNT
	.align		4
        /*00dc*/ 	.byte	0x03, 0x1b
        /*00de*/ 	.short	0x00ff


	//----- nvinfo : EIATTR_NUM_BARRIERS
	.align		4
        /*00e0*/ 	.byte	0x02, 0x4c
        /*00e2*/ 	.byte	0x01
	.zero		1


	//----- nvinfo : EIATTR_MERCURY_ISA_VERSION
	.align		4
        /*00e4*/ 	.byte	0x03, 0x5f
        /*00e6*/ 	.short	0x0101


	//----- nvinfo : EIATTR_VRC_CTA_INIT_COUNT
	.align		4
        /*00e8*/ 	.byte	0x02, 0x4a
	.zero		1
	.zero		1


	//----- nvinfo : EIATTR_EXIT_INSTR_OFFSETS
	.align		4
        /*00ec*/ 	.byte	0x04, 0x1c
        /*00ee*/ 	.short	(.L_83 - .L_82)


	//   ....[0]....
.L_82:
        /*00f0*/ 	.word	0x00001670


	//   ....[1]....
        /*00f4*/ 	.word	0x000016f0


	//----- nvinfo : EIATTR_CRS_STACK_SIZE
	.align		4
.L_83:
        /*00f8*/ 	.byte	0x04, 0x1e
        /*00fa*/ 	.short	(.L_85 - .L_84)
.L_84:
        /*00fc*/ 	.word	0x00000000


	//----- nvinfo : EIATTR_CBANK_PARAM_SIZE
	.align		4
.L_85:
        /*0100*/ 	.byte	0x03, 0x19
        /*0102*/ 	.short	0x0058


	//----- nvinfo : EIATTR_PARAM_CBANK
	.align		4
        /*0104*/ 	.byte	0x04, 0x0a
        /*0106*/ 	.short	(.L_87 - .L_86)
	.align		4
.L_86:
        /*0108*/ 	.word	index@(.nv.constant0.energy_half_spectrum)
        /*010c*/ 	.short	0x0380
        /*010e*/ 	.short	0x0058


	//----- nvinfo : EIATTR_SW_WAR
	.align		4
.L_87:
        /*0110*/ 	.byte	0x04, 0x36
        /*0112*/ 	.short	(.L_89 - .L_88)
.L_88:
        /*0114*/ 	.word	0x00000008
.L_89:


//--------------------- .nv.info.gather_forces_to_atoms --------------------------
	.section	.nv.info.gather_forces_to_atoms,"",@"SHT_CUDA_INFO"
	.sectionflags	@""
	.align	4


	//----- nvinfo : EIATTR_CUDA_API_VERSION
	.align		4
        /*0000*/ 	.byte	0x04, 0x37
        /*0002*/ 	.short	(.L_91 - .L_90)
.L_90:
        /*0004*/ 	.word	0x00000082


	//----- nvinfo : EIATTR_KPARAM_INFO
	.align		4
.L_91:
        /*0008*/ 	.byte	0x04, 0x17
        /*000a*/ 	.short	(.L_93 - .L_92)
.L_92:
        /*000c*/ 	.word	0x00000000
        /*0010*/ 	.short	0x000c
        /*0012*/ 	.short	0x0048
        /*0014*/ 	.byte	0x00, 0xf0, 0x11, 0x00


	//----- nvinfo : EIATTR_KPARAM_INFO
	.align		4
.L_93:
        /*0018*/ 	.byte	0x04, 0x17
        /*001a*/ 	.short	(.L_95 - .L_94)
.L_94:
        /*001c*/ 	.word	0x00000000
        /*0020*/ 	.short	0x000b
        /*0022*/ 	.short	0x0044
        /*0024*/ 	.byte	0x00, 0xf0, 0x11, 0x00


	//----- nvinfo : EIATTR_KPARAM_INFO
	.align		4
.L_95:
        /*0028*/ 	.byte	0x04, 0x17
        /*002a*/ 	.short	(.L_97 - .L_96)
.L_96:
        /*002c*/ 	.word	0x00000000
        /*0030*/ 	.short	0x000a
        /*0032*/ 	.short	0x0040
        /*0034*/ 	.byte	0x00, 0xf0, 0x11, 0x00


	//----- nvinfo : EIATTR_KPARAM_INFO
	.align		4
.L_97:
        /*0038*/ 	.byte	0x04, 0x17
        /*003a*/ 	.short	(.L_99 - .L_98)
.L_98:
        /*003c*/ 	.word	0x00000000
        /*0040*/ 	.short	0x0009
        /*0042*/ 	.short	0x003c
        /*0044*/ 	.byte	0x00, 0xf0, 0x11, 0x00


	//----- nvinfo : EIATTR_KPARAM_INFO
	.align		4
.L_99:
        /*0048*/ 	.byte	0x04, 0x17
        /*004a*/ 	.short	(.L_101 - .L_100)
.L_100:
        /*004c*/ 	.word	0x00000000
        /*0050*/ 	.short	0x0008
        /*0052*/ 	.short	0x0038
        /*0054*/ 	.byte	0x00, 0xf0, 0x11, 0x00


	//----- nvinfo : EIATTR_KPARAM_INFO
	.align		4
.L_101:
        /*0058*/ 	.byte	0x04, 0x17
        /*005a*/ 	.short	(.L_103 - .L_102)
.L_102:
        /*005c*/ 	.word	0x00000000
        /*0060*/ 	.short	0x0007
        /*0062*/ 	.short	0x0034
        /*0064*/ 	.byte	0x00, 0xf0, 0x11, 0x00


	//----- nvinfo : EIATTR_KPARAM_INFO
	.align		4
.L_103:
        /*0068*/ 	.byte	0x04, 0x17
        /*006a*/ 	.short	(.L_105 - .L_104)
.L_104:
        /*006c*/ 	.word	0x00000000
        /*0070*/ 	.short	0x0006
        /*0072*/ 	.short	0x0030
        /*0074*/ 	.byte	0x00, 0xf0, 0x11, 0x00


	//----- nvinfo : EIATTR_KPARAM_INFO
	.align		4
.L_105:
        /*0078*/ 	.byte	0x04, 0x17
        /*007a*/ 	.short	(.L_107 - .L_106)
.L_106:
        /*007c*/ 	.word	0x00000000
        /*0080*/ 	.short	0x0005
        /*0082*/ 	.short	0x0028
        /*0084*/ 	.byte	0x00, 0xf5, 0x21, 0x00


	//----- nvinfo : EIATTR_KPARAM_INFO
	.align		4
.L_107:
        /*0088*/ 	.byte	0x04, 0x17
        /*008a*/ 	.short	(.L_109 - .L_108)
.L_108:
        /*008c*/ 	.word	0x00000000
        /*0090*/ 	.short	0x0004
        /*0092*/ 	.short	0x0020
        /*0094*/ 	.byte	0x00, 0xf5, 0x21, 0x00


	//----- nvinfo : EIATTR_KPARAM_INFO
	.align		4
.L_109:
        /*0098*/ 	.byte	0x04, 0x17
        /*009a*/ 	.short	(.L_111 - .L_110)
.L_110:
        /*009c*/ 	.word	0x00000000
        /*00a0*/ 	.short	0x0003
        /*00a2*/ 	.short	0x0018
        /*00a4*/ 	.byte	0x00, 0xf5, 0x21, 0x00


	//----- nvinfo : EIATTR_KPARAM_INFO
	.align		4
.L_111:
        /*00a8*/ 	.byte	0x04, 0x17
        /*00aa*/ 	.short	(.L_113 - .L_112)
.L_112:
        /*00ac*/ 	.word	0x00000000
        /*00b0*/ 	.short	0x0002
        /*00b2*/ 	.short	0x0010
        /*00b4*/ 	.byte	0x00, 0xf5, 0x21, 0x00


	//----- nvinfo : EIATTR_KPARAM_INFO
	.align		4
.L_113:
        /*00b8*/ 	.byte	0x04, 0x17
        /*00ba*/ 	.short	(.L_115 - .L_114)
.L_114:
        /*00bc*/ 	.word	0x00000000
        /*00c0*/ 	.short	0x0001
        /*00c2*/ 	.short	0x0008
        /*00c4*/ 	.byte	0x00, 0xf5, 0x21, 0x00


	//----- nvinfo : EIATTR_KPARAM_INFO
	.align		4
.L_115:
        /*00c8*/ 	.byte	0x04, 0x17
        /*00ca*/ 	.short	(.L_117 - .L_116)
.L_116:
        /*00cc*/ 	.word	0x00000000
        /*00d0*/ 	.short	0x0000
        /*00d2*/ 	.short	0x0000
        /*00d4*/ 	.byte	0x00, 0xf5, 0x21, 0x00


	//----- nvinfo : EIATTR_SPARSE_MMA_MASK
	.align		4
.L_117:
        /*00d8*/ 	.byte	0x03, 0x50
        /*00da*/ 	.short	0x0000


	//----- nvinfo : EIATTR_MAXREG_COUNT
	.align		4
        /*00dc*/ 	.byte	0x03, 0x1b
        /*00de*/ 	.short	0x00ff


	//----- nvinfo : EIATTR_MERCURY_ISA_VERSION
	.align		4
        /*00e0*/ 	.byte	0x03, 0x5f
        /*00e2*/ 	.short	0x0101


	//----- nvinfo : EIATTR_VRC_CTA_INIT_COUNT
	.align		4
        /*00e4*/ 	.byte	0x02, 0x4a
	.zero		1
	.zero		1


	//----- nvinfo : EIATTR_EXIT_INSTR_OFFSETS
	.align		4
        /*00e8*/ 	.byte	0x04, 0x1c
        /*00ea*/ 	.short	(.L_119 - .L_118)


	//   ....[0]....
.L_118:
        /*00ec*/ 	.word	0x00000090


	//   ....[1]....
        /*00f0*/ 	.word	0x000035f0


	//----- nvinfo : EIATTR_CRS_STACK_SIZE
	.align		4
.L_119:
        /*00f4*/ 	.byte	0x04, 0x1e
        /*00f6*/ 	.short	(.L_121 - .L_120)
.L_120:
        /*00f8*/ 	.word	0x00000000


	//----- nvinfo : EIATTR_CBANK_PARAM_SIZE
	.align		4
.L_121:
        /*00fc*/ 	.byte	0x03, 0x19
        /*00fe*/ 	.short	0x004c


	//----- nvinfo : EIATTR_PARAM_CBANK
	.align		4
        /*0100*/ 	.byte	0x04, 0x0a
        /*0102*/ 	.short	(.L_123 - .L_122)
	.align		4
.L_122:
        /*0104*/ 	.word	index@(.nv.constant0.gather_forces_to_atoms)
        /*0108*/ 	.short	0x0380
        /*010a*/ 	.short	0x004c


	//----- nvinfo : EIATTR_SW_WAR
	.align		4
.L_123:
        /*010c*/ 	.byte	0x04, 0x36
        /*010e*/ 	.short	(.L_125 - .L_124)
.L_124:
        /*0110*/ 	.word	0x00000008
.L_125:


//--------------------- .nv.info.apply_ghat_and_grad --------------------------
	.section	.nv.info.apply_ghat_and_grad,"",@"SHT_CUDA_INFO"
	.sectionflags	@""
	.align	4


	//----- nvinfo : EIATTR_CUDA_API_VERSION
	.align		4
        /*0000*/ 	.byte	0x04, 0x37
        /*0002*/ 	.short	(.L_127 - .L_126)
.L_126:
        /*0004*/ 	.word	0x00000082


	//----- nvinfo : EIATTR_KPARAM_INFO
	.align		4
.L_127:
        /*0008*/ 	.byte	0x04, 0x17
        /*000a*/ 	.short	(.L_129 - .L_128)
.L_128:
        /*000c*/ 	.word	0x00000000
        /*0010*/ 	.short	0x000f
        /*0012*/ 	.short	0x0064
        /*0014*/ 	.byte	0x00, 0xf0, 0x11, 0x00


	//----- nvinfo : EIATTR_KPARAM_INFO
	.align		4
.L_129:
        /*0018*/ 	.byte	0x04, 0x17
        /*001a*/ 	.short	(.L_131 - .L_130)
.L_130:
        /*001c*/ 	.word	0x00000000
        /*0020*/ 	.short	0x000e
        /*0022*/ 	.short	0x0060
        /*0024*/ 	.byte	0x00, 0xf0, 0x11, 0x00


	//----- nvinfo : EIATTR_KPARAM_INFO
	.align		4
.L_131:
        /*0028*/ 	.byte	0x04, 0x17
        /*002a*/ 	.short	(.L_133 - .L_132)
.L_132:
        /*002c*/ 	.word	0x00000000
        /*0030*/ 	.short	0x000d
        /*0032*/ 	.short	0x005c
        /*0034*/ 	.byte	0x00, 0xf0, 0x11, 0x00


	//----- nvinfo : EIATTR_KPARAM_INFO
	.align		4
.L_133:
        /*0038*/ 	.byte	0x04, 0x17
        /*003a*/ 	.short	(.L_135 - .L_134)
.L_134:
        /*003c*/ 	.word	0x00000000
        /*0040*/ 	.short	0x000c
        /*0042*/ 	.short	0x0058
        /*0044*/ 	.byte	0x00, 0xf0, 0x11, 0x00


	//----- nvinfo : EIATTR_KPARAM_INFO
	.align		4
.L_135:
        /*0048*/ 	.byte	0x04, 0x17
        /*004a*/ 	.short	(.L_137 - .L_136)
.L_136:
        /*004c*/ 	.word	0x00000000
        /*0050*/ 	.short	0x000b
        /*0052*/ 	.short	0x0054
        /*0054*/ 	.byte	0x00, 0xf0, 0x11, 0x00


	//----- nvinfo : EIATTR_KPARAM_INFO
	.align		4
.L_137:
        /*0058*/ 	.byte	0x04, 0x17
        /*005a*/ 	.short	(.L_139 - .L_138)
.L_138:
        /*005c*/ 	.word	0x00000000
        /*0060*/ 	.short	0x000a
        /*0062*/ 	.short	0x0050
        /*0064*/ 	.byte	0x00, 0xf0, 0x11, 0x00


	//----- nvinfo : EIATTR_KPARAM_INFO
	.align		4
.L_139:
        /*0068*/ 	.byte	0x04, 0x17
        /*006a*/ 	.short	(.L_141 - .L_140)
.L_140:
        /*006c*/ 	.word	0x00000000
        /*0070*/ 	.short	0x0009
        /*0072*/ 	.short	0x0048
        /*0074*/ 	.byte	0x00, 0xf5, 0x21, 0x00


	//----- nvinfo : EIATTR_KPARAM_INFO
	.align		4
.L_141:
        /*0078*/ 	.byte	0x04, 0x17
        /*007a*/ 	.short	(.L_143 - .L_142)
.L_142:
        /*007c*/ 	.word	0x00000000
        /*0080*/ 	.short	0x0008
        /*0082*/ 	.short	0x0040
        /*0084*/ 	.byte	0x00, 0xf5, 0x21, 0x00


	//----- nvinfo : EIATTR_KPARAM_INFO
	.align		4
.L_143:
        /*0088*/ 	.byte	0x04, 0x17
        /*008a*/ 	.short	(.L_145 - .L_144)
.L_144:
        /*008c*/ 	.word	0x00000000
        /*0090*/ 	.short	0x0007
        /*0092*/ 	.short	0x0038
        /*0094*/ 	.byte	0x00, 0xf5, 0x21, 0x00


	//----- nvinfo : EIATTR_KPARAM_INFO
	.align		4
.L_145:
        /*0098*/ 	.byte	0x04, 0x17
        /*009a*/ 	.short	(.L_147 - .L_146)
.L_146:
        /*009c*/ 	.word	0x00000000
        /*00a0*/ 	.short	0x0006
        /*00a2*/ 	.short	0x0030
        /*00a4*/ 	.byte	0x00, 0xf5, 0x21, 0x00


	//----- nvinfo : EIATTR_KPARAM_INFO
	.align		4
.L_147:
        /*00a8*/ 	.byte	0x04, 0x17
        /*00aa*/ 	.short	(.L_149 - .L_148)
.L_148:
        /*00ac*/ 	.word	0x00000000
        /*00b0*/ 	.short	0x0005
        /*00b2*/ 	.short	0x0028
        /*00b4*/ 	.byte	0x00, 0xf5, 0x21, 0x00


	//----- nvinfo : EIATTR_KPARAM_INFO
	.align		4
.L_149:
        /*00b8*/ 	.byte	0x04, 0x17
        /*00ba*/ 	.short	(.L_151 - .L_150)
.L_150:
        /*00bc*/ 	.word	0x00000000
        /*00c0*/ 	.short	0x0004
        /*00c2*/ 	.short	0x0020
        /*00c4*/ 	.byte	0x00, 0xf5, 0x21, 0x00


	//----- nvinfo : EIATTR_KPARAM_INFO
	.align		4
.L_151:
        /*00c8*/ 	.byte	0x04, 0x17
        /*00ca*/ 	.short	(.L_153 - .L_152)
.L_152:
        /*00cc*/ 	.word	0x00000000
        /*00d0*/ 	.short	0x0003
        /*00d2*/ 	.short	0x0018
        /*00d4*/ 	.byte	0x00, 0xf5, 0x21, 0x00


	//----- nvinfo : EIATTR_KPARAM_INFO
	.align		4
.L_153:
        /*00d8*/ 	.byte	0x04, 0x17
        /*00da*/ 	.short	(.L_155 - .L_154)
.L_154:
        /*00dc*/ 	.word	0x00000000
        /*00e0*/ 	.short	0x0002
        /*00e2*/ 	.short	0x0010
        /*00e4*/ 	.byte	0x00, 0xf5, 0x21, 0x00


	//----- nvinfo : EIATTR_KPARAM_INFO
	.align		4
.L_155:
        /*00e8*/ 	.byte	0x04, 0x17
        /*00ea*/ 	.short	(.L_157 - .L_156)
.L_156:
        /*00ec*/ 	.word	0x00000000
        /*00f0*/ 	.short	0x0001
        /*00f2*/ 	.short	0x0008
        /*00f4*/ 	.byte	0x00, 0xf5, 0x21, 0x00


	//----- nvinfo : EIATTR_KPARAM_INFO
	.align		4
.L_157:
        /*00f8*/ 	.byte	0x04, 0x17
        /*00fa*/ 	.short	(.L_159 - .L_158)
.L_158:
        /*00fc*/ 	.word	0x00000000
        /*0100*/ 	.short	0x0000
        /*0102*/ 	.short	0x0000
        /*0104*/ 	.byte	0x00, 0xf5, 0x21, 0x00


	//----- nvinfo : EIATTR_SPARSE_MMA_MASK
	.align		4
.L_159:
        /*0108*/ 	.byte	0x03, 0x50
        /*010a*/ 	.short	0x0000


	//----- nvinfo : EIATTR_MAXREG_COUNT
	.align		4
        /*010c*/ 	.byte	0x03, 0x1b
        /*010e*/ 	.short	0x00ff


	//----- nvinfo : EIATTR_MERCURY_ISA_VERSION
	.align		4
        /*0110*/ 	.byte	0x03, 0x5f
        /*0112*/ 	.short	0x0101


	//----- nvinfo : EIATTR_VRC_CTA_INIT_COUNT
	.align		4
        /*0114*/ 	.byte	0x02, 0x4a
	.zero		1
	.zero		1


	//----- nvinfo : EIATTR_EXIT_INSTR_OFFSETS
	.align		4
        /*0118*/ 	.byte	0x04, 0x1c
        /*011a*/ 	.short	(.L_161 - .L_160)


	//   ....[0]....
.L_160:
        /*011c*/ 	.word	0x000000c0


	//   ....[1]....
        /*0120*/ 	.word	0x00000590


	//   ....[2]....
        /*0124*/ 	.word	0x00000710


	//   ....[3]....
        /*0128*/ 	.word	0x00000db0


	//   ....[4]....
        /*012c*/ 	.word	0x00000dd0


	//----- nvinfo : EIATTR_CRS_STACK_SIZE
	.align		4
.L_161:
        /*0130*/ 	.byte	0x04, 0x1e
        /*0132*/ 	.short	(.L_163 - .L_162)
.L_162:
        /*0134*/ 	.word	0x00000000


	//----- nvinfo : EIATTR_CBANK_PARAM_SIZE
	.align		4
.L_163:
        /*0138*/ 	.byte	0x03, 0x19
        /*013a*/ 	.short	0x0068


	//----- nvinfo : EIATTR_PARAM_CBANK
	.align		4
        /*013c*/ 	.byte	0x04, 0x0a
        /*013e*/ 	.short	(.L_165 - .L_164)
	.align		4
.L_164:
        /*0140*/ 	.word	index@(.nv.constant0.apply_ghat_and_grad)
        /*0144*/ 	.short	0x0380
        /*0146*/ 	.short	0x0068


	//----- nvinfo : EIATTR_SW_WAR
	.align		4
.L_165:
        /*0148*/ 	.byte	0x04, 0x36
        /*014a*/ 	.short	(.L_167 - .L_166)
.L_166:
        /*014c*/ 	.word	0x00000008
.L_167:


//--------------------- .nv.info.spread_charges   --------------------------
	.section	.nv.info.spread_charges,"",@"SHT_CUDA_INFO"
	.sectionflags	@""
	.align	4


	//----- nvinfo : EIATTR_CUDA_API_VERSION
	.align		4
        /*0000*/ 	.byte	0x04, 0x37
        /*0002*/ 	.short	(.L_169 - .L_168)
.L_168:
        /*0004*/ 	.word	0x00000082


	//----- nvinfo : EIATTR_KPARAM_INFO
	.align		4
.L_169:
        /*0008*/ 	.byte	0x04, 0x17
        /*000a*/ 	.short	(.L_171 - .L_170)
.L_170:
        /*000c*/ 	.word	0x00000000
        /*0010*/ 	.short	0x0009
        /*0012*/ 	.short	0x0030
        /*0014*/ 	.byte	0x00, 0xf0, 0x11, 0x00


	//----- nvinfo : EIATTR_KPARAM_INFO
	.align		4
.L_171:
        /*0018*/ 	.byte	0x04, 0x17
        /*001a*/ 	.short	(.L_173 - .L_172)
.L_172:
        /*001c*/ 	.word	0x00000000
        /*0020*/ 	.short	0x0008
        /*0022*/ 	.short	0x002c
        /*0024*/ 	.byte	0x00, 0xf0, 0x11, 0x00


	//----- nvinfo : EIATTR_KPARAM_INFO
	.align		4
.L_173:
        /*0028*/ 	.byte	0x04, 0x17
        /*002a*/ 	.short	(.L_175 - .L_174)
.L_174:
        /*002c*/ 	.word	0x00000000
        /*0030*/ 	.short	0x0007
        /*0032*/ 	.short	0x0028
        /*0034*/ 	.byte	0x00, 0xf0, 0x11, 0x00


	//----- nvinfo : EIATTR_KPARAM_INFO
	.align		4
.L_175:
        /*0038*/ 	.byte	0x04, 0x17
        /*003a*/ 	.short	(.L_177 - .L_176)
.L_176:
        /*003c*/ 	.word	0x00000000
        /*0040*/ 	.short	0x0006
        /*0042*/ 	.short	0x0024
        /*0044*/ 	.byte	0x00, 0xf0, 0x11, 0x00


	//----- nvinfo : EIATTR_KPARAM_INFO
	.align		4
.L_177:
        /*0048*/ 	.byte	0x04, 0x17
        /*004a*/ 	.short	(.L_179 - .L_178)
.L_178:
        /*004c*/ 	.word	0x00000000
        /*0050*/ 	.short	0x0005
        /*0052*/ 	.short	0x0020
        /*0054*/ 	.byte	0x00, 0xf0, 0x11, 0x00


	//----- nvinfo : EIATTR_KPARAM_INFO
	.align		4
.L_179:
        /*0058*/ 	.byte	0x04, 0x17
        /*005a*/ 	.short	(.L_181 - .L_180)
.L_180:
        /*005c*/ 	.word	0x00000000
        /*0060*/ 	.short	0x0004
        /*0062*/ 	.short	0x001c
        /*0064*/ 	.byte	0x00, 0xf0, 0x11, 0x00


	//----- nvinfo : EIATTR_KPARAM_INFO
	.align		4
.L_181:
        /*0068*/ 	.byte	0x04, 0x17
        /*006a*/ 	.short	(.L_183 - .L_182)
.L_182:
        /*006c*/ 	.word	0x00000000
        /*0070*/ 	.short	0x0003
        /*0072*/ 	.short	0x0018
        /*0074*/ 	.byte	0x00, 0xf0, 0x11, 0x00


	//----- nvinfo : EIATTR_KPARAM_INFO
	.align		4
.L_183:
        /*0078*/ 	.byte	0x04, 0x17
        /*007a*/ 	.short	(.L_185 - .L_184)
.L_184:
        /*007c*/ 	.word	0x00000000
        /*0080*/ 	.short	0x0002
        /*0082*/ 	.short	0x0010
        /*0084*/ 	.byte	0x00, 0xf5, 0x21, 0x00


	//----- nvinfo : EIATTR_KPARAM_INFO
	.align		4
.L_185:
        /*0088*/ 	.byte	0x04, 0x17
        /*008a*/ 	.short	(.L_187 - .L_186)
.L_186:
        /*008c*/ 	.word	0x00000000
        /*0090*/ 	.short	0x0001
        /*0092*/ 	.short	0x0008
        /*0094*/ 	.byte	0x00, 0xf5, 0x21, 0x00


	//----- nvinfo : EIATTR_KPARAM_INFO
	.align		4
.L_187:
        /*0098*/ 	.byte	0x04, 0x17
        /*009a*/ 	.short	(.L_189 - .L_188)
.L_188:
        /*009c*/ 	.word	0x00000000
        /*00a0*/ 	.short	0x0000
        /*00a2*/ 	.short	0x0000
        /*00a4*/ 	.byte	0x00, 0xf5, 0x21, 0x00


	//----- nvinfo : EIATTR_SPARSE_MMA_MASK
	.align		4
.L_189:
        /*00a8*/ 	.byte	0x03, 0x50
        /*00aa*/ 	.short	0x0000


	//----- nvinfo : EIATTR_MAXREG_COUNT
	.align		4
        /*00ac*/ 	.byte	0x03, 0x1b
        /*00ae*/ 	.short	0x00ff


	//----- nvinfo : EIATTR_MERCURY_ISA_VERSION
	.align		4
        /*00b0*/ 	.byte	0x03, 0x5f
        /*00b2*/ 	.short	0x0101


	//----- nvinfo : EIATTR_VRC_CTA_INIT_COUNT
	.align		4
        /*00b4*/ 	.byte	0x02, 0x4a
	.zero		1
	.zero		1


	//----- nvinfo : EIATTR_EXIT_INSTR_OFFSETS
	.align		4
        /*00b8*/ 	.byte	0x04, 0x1c
        /*00ba*/ 	.short	(.L_191 - .L_190)


	//   ....[0]....
.L_190:
        /*00bc*/ 	.word	0x000000a0


	//   ....[1]....
        /*00c0*/ 	.word	0x00003350


	//----- nvinfo : EIATTR_CRS_STACK_SIZE
	.align		4
.L_191:
        /*00c4*/ 	.byte	0x04, 0x1e
        /*00c6*/ 	.short	(.L_193 - .L_192)
.L_192:
        /*00c8*/ 	.word	0x00000000


	//----- nvinfo : EIATTR_CBANK_PARAM_SIZE
	.align		4
.L_193:
        /*00cc*/ 	.byte	0x03, 0x19
        /*00ce*/ 	.short	0x0034


	//----- nvinfo : EIATTR_PARAM_CBANK
	.align		4
        /*00d0*/ 	.byte	0x04, 0x0a
        /*00d2*/ 	.short	(.L_195 - .L_194)
	.align		4
.L_194:
        /*00d4*/ 	.word	index@(.nv.constant0.spread_charges)
        /*00d8*/ 	.short	0x0380
        /*00da*/ 	.short	0x0034


	//----- nvinfo : EIATTR_SW_WAR
	.align		4
.L_195:
        /*00dc*/ 	.byte	0x04, 0x36
        /*00de*/ 	.short	(.L_197 - .L_196)
.L_196:
        /*00e0*/ 	.word	0x00000008
.L_197:


//--------------------- .nv.callgraph             --------------------------
	.section	.nv.callgraph,"",@"SHT_CUDA_CALLGRAPH"
	.align	4
	.sectionentsize	8
	.align		4
        /*0000*/ 	.word	0x00000000
	.align		4
        /*0004*/ 	.word	0xffffffff
	.align		4
        /*0008*/ 	.word	0x00000000
	.align		4
        /*000c*/ 	.word	0xfffffffe
	.align		4
        /*0010*/ 	.word	0x00000000
	.align		4
        /*0014*/ 	.word	0xfffffffd
	.align		4
        /*0018*/ 	.word	0x00000000
	.align		4
        /*001c*/ 	.word	0xfffffffc


//--------------------- .text.scale_vec           --------------------------
	.section	.text.scale_vec,"ax",@progbits
	.align	128
        .global         scale_vec
        .type           scale_vec,@function
        .size           scale_vec,(.L_x_129 - scale_vec)
        .other          scale_vec,@"STO_CUDA_ENTRY STV_DEFAULT"
scale_vec:
.text.scale_vec:
[----:B------:R-:W-:Y:S01]  /*0000*/  LDC R1, c[0x0][0x37c] ;  /* 0x0000df00ff017b82 */ /* 0x000fe20000000800 */
[----:B------:R-:W0:Y:S07]  /*0010*/  S2R R0, SR_TID.X ;  /* 0x0000000000007919 */ /* 0x000e2e0000002100 */
[----:B------:R-:W0:Y:S01]  /*0020*/  S2UR UR4, SR_CTAID.X ;  /* 0x00000000000479c3 */ /* 0x000e220000002500 */
[----:B------:R-:W1:Y:S07]  /*0030*/  LDCU UR5, c[0x0][0x388] ;  /* 0x00007100ff0577ac */ /* 0x000e6e0008000800 */
[----:B------:R-:W0:Y:S02]  /*0040*/  LDC R5, c[0x0][0x360] ;  /* 0x0000d800ff057b82 */ /* 0x000e240000000800 */
[----:B0-----:R-:W-:-:S05]  /*0050*/  IMAD R5, R5, UR4, R0 ;  /* 0x0000000405057c24 */ /* 0x001fca000f8e0200 */
[----:B-1----:R-:W-:-:S13]  /*0060*/  ISETP.GE.AND P0, PT, R5, UR5, PT ;  /* 0x0000000505007c0c */ /* 0x002fda000bf06270 */
[----:B------:R-:W-:Y:S05]  /*0070*/  @P0 EXIT ;  /* 0x000000000000094d */ /* 0x000fea0003800000 */
[----:B------:R-:W0:Y:S01]  /*0080*/  LDC.64 R2, c[0x0][0x380] ;  /* 0x0000e000ff027b82 */ /* 0x000e220000000a00 */
[----:B------:R-:W1:Y:S01]  /*0090*/  LDCU.64 UR4, c[0x0][0x358] ;  /* 0x00006b00ff0477ac */ /* 0x000e620008000a00 */
[----:B------:R-:W2:Y:S01]  /*00a0*/  LDCU UR6, c[0x0][0x38c] ;  /* 0x00007180ff0677ac */ /* 0x000ea20008000800 */
[----:B0-----:R-:W-:-:S05]  /*00b0*/  IMAD.WIDE R2, R5, 0x4, R2 ;  /* 0x0000000405027825 */ /* 0x001fca00078e0202 */
[----:B-1----:R-:W2:Y:S02]  /*00c0*/  LDG.E R0, desc[UR4][R2.64] ;  /* 0x0000000402007981 */ /* 0x002ea4000c1e1900 */
[----:B--2---:R-:W-:-:S05]  /*00d0*/  FMUL R5, R0, UR6 ;  /* 0x0000000600057c20 */ /* 0x004fca0008400000 */
[----:B------:R-:W-:Y:S01]  /*00e0*/  STG.E desc[UR4][R2.64], R5 ;  /* 0x0000000502007986 */ /* 0x000fe2000c101904 */
[----:B------:R-:W-:Y:S05]  /*00f0*/  EXIT ;  /* 0x000000000000794d */ /* 0x000fea0003800000 */
.L_x_0:
[----:B------:R-:W-:-:S00]  /*0100*/  BRA `(.L_x_0) ;  /* 0xfffffffc00fc7947 */ /* 0x000fc0000383ffff */
[----:B------:R-:W-:-:S00]  /*0110*/  NOP ;  /* 0x0000000000007918 */ /* 0x000fc00000000000 */
        /* <DEDUP_REMOVED lines=14> */
.L_x_129:


//--------------------- .text.energy_half_spectrum --------------------------
	.section	.text.energy_half_spectrum,"ax",@progbits
	.align	128
        .global         energy_half_spectrum
        .type           energy_half_spectrum,@function
        .size           energy_half_spectrum,(.L_x_125 - energy_half_spectrum)
        .other          energy_half_spectrum,@"STO_CUDA_ENTRY STV_DEFAULT"
energy_half_spectrum:
.text.energy_half_spectrum:
[----:B------:R-:W-:Y:S08]  /*0000*/  LDC R1, c[0x0][0x37c] ;  /* 0x0000df00ff017b82 */ /* 0x000ff00000000800 */
[----:B------:R-:W0:Y:S01]  /*0010*/  LDC.64 R12, c[0x0][0x3b8] ;  /* 0x0000ee00ff0c7b82 */ /* 0x000e220000000a00 */
[----:B------:R-:W1:Y:S07]  /*0020*/  S2R R9, SR_TID.X ;  /* 0x0000000000097919 */ /* 0x000e6e0000002100 */
[----:B------:R-:W2:Y:S01]  /*0030*/  LDC R11, c[0x0][0x3c0] ;  /* 0x0000f000ff0b7b82 */ /* 0x000ea20000000800 */
[----:B0-----:R-:W-:-:S04]  /*0040*/  IMAD R12, R13, R12, RZ ;  /* 0x0000000c0d0c7224 */ /* 0x001fc800078e02ff */
[-C--:B--2---:R-:W-:Y:S01]  /*0050*/  IMAD R8, R12, R11.reuse, RZ ;  /* 0x0000000b0c087224 */ /* 0x084fe200078e02ff */
[----:B------:R-:W-:-:S03]  /*0060*/  LEA.HI R0, R11, R11, RZ, 0x1 ;  /* 0x0000000b0b007211 */ /* 0x000fc600078f08ff */
[----:B------:R-:W0:Y:S02]  /*0070*/  I2F.F64 R2, R8 ;  /* 0x0000000800027312 */ /* 0x000e240000201c00 */
[----:B0-----:R-:W-:-:S06]  /*0080*/  DMUL R2, R2, R2 ;  /* 0x0000000202027228 */ /* 0x001fcc0000000000 */
[----:B------:R-:W0:Y:S04]  /*0090*/  MUFU.RCP64H R5, R3 ;  /* 0x0000000300057308 */ /* 0x000e280000001800 */
[----:B------:R-:W-:-:S05]  /*00a0*/  VIADD R4, R3, 0x300402 ;  /* 0x0030040203047836 */ /* 0x000fca0000000000 */
[----:B------:R-:W-:Y:S01]  /*00b0*/  FSETP.GEU.AND P0, PT, |R4|, 5.8789094863358348022e-39, PT ;  /* 0x004004020400780b */ /* 0x000fe20003f0e200 */
[----:B0-----:R-:W-:-:S08]  /*00c0*/  DFMA R6, -R2, R4, 1 ;  /* 0x3ff000000206742b */ /* 0x001fd00000000104 */
[----:B------:R-:W-:-:S08]  /*00d0*/  DFMA R6, R6, R6, R6 ;  /* 0x000000060606722b */ /* 0x000fd00000000006 */
[----:B------:R-:W-:Y:S01]  /*00e0*/  DFMA R6, R4, R6, R4 ;  /* 0x000000060406722b */ /* 0x000fe20000000004 */
[----:B------:R-:W-:-:S05]  /*00f0*/  SHF.R.S32.HI R5, RZ, 0x1, R0 ;  /* 0x00000001ff057819 */ /* 0x000fca0000011400 */
[----:B------:R-:W-:Y:S02]  /*0100*/  IMAD R10, R12, R5, R12 ;  /* 0x000000050c0a7224 */ /* 0x000fe400078e020c */
[----:B------:R-:W-:-:S08]  /*0110*/  DFMA R16, -R2, R6, 1 ;  /* 0x3ff000000210742b */ /* 0x000fd00000000106 */
[----:B------:R-:W-:Y:S01]  /*0120*/  DFMA R16, R6, R16, R6 ;  /* 0x000000100610722b */ /* 0x000fe20000000006 */
[----:B-1----:R-:W-:Y:S10]  /*0130*/  @P0 BRA `(.L_x_1) ;  /* 0x0000000000100947 */ /* 0x002ff40003800000 */
[----:B------:R-:W-:-:S05]  /*0140*/  LOP3.LUT R0, R3, 0x7fffffff, RZ, 0xc0, !PT ;  /* 0x7fffffff03007812 */ /* 0x000fca00078ec0ff */
[----:B------:R-:W-:Y:S01]  /*0150*/  VIADD R6, R0, 0xfff00000 ;  /* 0xfff0000000067836 */ /* 0x000fe20000000000 */
[----:B------:R-:W-:-:S07]  /*0160*/  MOV R0, 0x180 ;  /* 0x0000018000007802 */ /* 0x000fce0000000f00 */
[----:B------:R-:W-:Y:S05]  /*0170*/  CALL.REL.NOINC `($__internal_0_$__cuda_sm20_dblrcp_rn_slowpath_v3) ;  /* 0x0000001400607944 */ /* 0x000fea0003c00000 */
.L_x_1:
[----:B------:R-:W0:Y:S01]  /*0180*/  S2R R8, SR_CTAID.X ;  /* 0x0000000000087919 */ /* 0x000e220000002500 */
[----:B------:R-:W1:Y:S01]  /*0190*/  LDCU UR4, c[0x0][0x360] ;  /* 0x00006c00ff0477ac */ /* 0x000e620008000800 */
[----:B------:R-:W-:Y:S01]  /*01a0*/  BSSY.RECONVERGENT B0, `(.L_x_2) ;  /* 0x0000138000007945 */ /* 0x000fe20003800200 */
[----:B------:R-:W-:Y:S01]  /*01b0*/  CS2R R14, SRZ ;  /* 0x00000000000e7805 */ /* 0x000fe2000001ff00 */
[----:B------:R-:W2:Y:S01]  /*01c0*/  LDCU.64 UR6, c[0x0][0x358] ;  /* 0x00006b00ff0677ac */ /* 0x000ea20008000a00 */
[----:B-1----:R-:W-:Y:S01]  /*01d0*/  MOV R6, UR4 ;  /* 0x0000000400067c02 */ /* 0x002fe20008000f00 */
[----:B0-----:R-:W-:-:S05]  /*01e0*/  IMAD R7, R8, UR4, R9 ;  /* 0x0000000408077c24 */ /* 0x001fca000f8e0209 */
[----:B------:R-:W-:-:S13]  /*01f0*/  ISETP.GE.AND P0, PT, R7, R10, PT ;  /* 0x0000000a0700720c */ /* 0x000fda0003f06270 */
[----:B--2---:R-:W-:Y:S05]  /*0200*/  @P0 BRA `(.L_x_3) ;  /* 0x0000001000c40947 */ /* 0x004fea0003800000 */
[----:B------:R-:W0:Y:S01]  /*0210*/  LDC R2, c[0x0][0x3c4] ;  /* 0x0000f100ff027b82 */ /* 0x000e220000000800 */
[----:B------:R-:W-:Y:S02]  /*0220*/  UMOV UR4, 0x41490fdb ;  /* 0x41490fdb00047882 */ /* 0x000fe40000000000 */
[----:B------:R-:W-:Y:S01]  /*0230*/  IMAD.U32 R11, RZ, RZ, UR4 ;  /* 0x00000004ff0b7e24 */ /* 0x000fe2000f8e00ff */
[----:B0-----:R-:W0:Y:S08]  /*0240*/  MUFU.RCP R5, R2 ;  /* 0x0000000200057308 */ /* 0x001e300000001000 */
[----:B------:R-:W1:Y:S01]  /*0250*/  FCHK P0, R11, R2 ;  /* 0x000000020b007302 */ /* 0x000e620000000000 */
[----:B0-----:R-:W-:-:S04]  /*0260*/  FFMA R0, R5, -R2, 1 ;  /* 0x3f80000005007423 */ /* 0x001fc80000000802 */
[----:B------:R-:W-:-:S04]  /*0270*/  FFMA R5, R5, R0, R5 ;  /* 0x0000000005057223 */ /* 0x000fc80000000005 */
[----:B------:R-:W-:-:S04]  /*0280*/  FFMA R0, R5, 12.566370964050292969, RZ ;  /* 0x41490fdb05007823 */ /* 0x000fc800000000ff */
[----:B------:R-:W-:-:S04]  /*0290*/  FFMA R3, R0, -R2, 12.566370964050292969 ;  /* 0x41490fdb00037423 */ /* 0x000fc80000000802 */
[----:B------:R-:W-:Y:S01]  /*02a0*/  FFMA R5, R5, R3, R0 ;  /* 0x0000000305057223 */ /* 0x000fe20000000000 */
[----:B-1----:R-:W-:Y:S06]  /*02b0*/  @!P0 BRA `(.L_x_4) ;  /* 0x0000000000188947 */ /* 0x002fec0003800000 */
[----:B------:R-:W0:Y:S01]  /*02c0*/  LDCU UR4, c[0x0][0x3c4] ;  /* 0x00007880ff0477ac */ /* 0x000e220008000800 */
[----:B------:R-:W-:Y:S01]  /*02d0*/  IMAD.MOV.U32 R20, RZ, RZ, 0x41490fdb ;  /* 0x41490fdbff147424 */ /* 0x000fe200078e00ff */
[----:B------:R-:W-:Y:S02]  /*02e0*/  MOV R18, 0x310 ;  /* 0x0000031000127802 */ /* 0x000fe40000000f00 */
[----:B0-----:R-:W-:-:S07]  /*02f0*/  MOV R0, UR4 ;  /* 0x0000000400007c02 */ /* 0x001fce0008000f00 */
[----:B------:R-:W-:Y:S05]  /*0300*/  CALL.REL.NOINC `($__internal_1_$__cuda_sm3x_div_rn_noftz_f32_slowpath) ;  /* 0x00000014009c7944 */ /* 0x000fea0003c00000 */
[----:B------:R-:W-:-:S07]  /*0310*/  IMAD.MOV.U32 R5, RZ, RZ, R0 ;  /* 0x000000ffff057224 */ /* 0x000fce00078e0000 */
.L_x_4:
[----:B------:R-:W0:Y:S01]  /*0320*/  LDC R11, c[0x0][0x3c0] ;  /* 0x0000f000ff0b7b82 */ /* 0x000e220000000800 */
[----:B------:R-:W1:Y:S07]  /*0330*/  LDCU UR4, c[0x0][0x370] ;  /* 0x00006e00ff0477ac */ /* 0x000e6e0008000800 */
[----:B------:R-:W2:Y:S01]  /*0340*/  LDC R0, c[0x0][0x3c8] ;  /* 0x0000f200ff007b82 */ /* 0x000ea20000000800 */
[----:B-1----:R-:W-:Y:S01]  /*0350*/  IMAD R4, R6, UR4, RZ ;  /* 0x0000000406047c24 */ /* 0x002fe2000f8e02ff */
[----:B0-----:R-:W-:-:S04]  /*0360*/  LOP3.LUT R2, R11, 0x1, RZ, 0xc0, !PT ;  /* 0x000000010b027812 */ /* 0x001fc800078ec0ff */
[----:B------:R-:W-:Y:S01]  /*0370*/  ISETP.NE.U32.AND P0, PT, R2, 0x1, PT ;  /* 0x000000010200780c */ /* 0x000fe20003f05070 */
[----:B--2---:R-:W-:-:S04]  /*0380*/  FMUL R3, R0, 4 ;  /* 0x4080000000037820 */ /* 0x004fc80000400000 */
[----:B------:R-:W-:-:S08]  /*0390*/  FMUL R3, R3, R0 ;  /* 0x0000000003037220 */ /* 0x000fd00000400000 */
[----:B------:R-:W-:Y:S05]  /*03a0*/  @P0 BRA `(.L_x_5) ;  /* 0x0000000800200947 */ /* 0x000fea0003800000 */
[----:B------:R-:W0:Y:S01]  /*03b0*/  LDC R25, c[0x0][0x3b8] ;  /* 0x0000ee00ff197b82 */ /* 0x000e220000000800 */
[----:B------:R-:W-:-:S07]  /*03c0*/  CS2R R14, SRZ ;  /* 0x00000000000e7805 */ /* 0x000fce000001ff00 */
[----:B------:R-:W1:Y:S02]  /*03d0*/  LDC.64 R26, c[0x0][0x388] ;  /* 0x0000e200ff1a7b82 */ /* 0x000e640000000a00 */
.L_x_12:
[-C--:B------:R-:W-:Y:S02]  /*03e0*/  IABS R0, R12.reuse ;  /* 0x0000000c00007213 */ /* 0x080fe40000000000 */
[----:B------:R-:W-:Y:S02]  /*03f0*/  IABS R13, R12 ;  /* 0x0000000c000d7213 */ /* 0x000fe40000000000 */
[----:B------:R-:W2:Y:S01]  /*0400*/  I2F.RP R2, R0 ;  /* 0x0000000000027306 */ /* 0x000ea20000209400 */
[----:B------:R-:W-:-:S07]  /*0410*/  IABS R22, R7 ;  /* 0x0000000700167213 */ /* 0x000fce0000000000 */
[----:B--2---:R-:W2:Y:S02]  /*0420*/  MUFU.RCP R2, R2 ;  /* 0x0000000200027308 */ /* 0x004ea40000001000 */
[----:B--2---:R-:W-:Y:S01]  /*0430*/  VIADD R18, R2, 0xffffffe ;  /* 0x0ffffffe02127836 */ /* 0x004fe20000000000 */
[----:B0-----:R-:W-:-:S05]  /*0440*/  IABS R2, R25 ;  /* 0x0000001900027213 */ /* 0x001fca0000000000 */
[----:B------:R0:W2:Y:S08]  /*0450*/  F2I.FTZ.U32.TRUNC.NTZ R19, R18 ;  /* 0x0000001200137305 */ /* 0x0000b0000021f000 */
[----:B------:R-:W3:Y:S01]  /*0460*/  I2F.RP R20, R2 ;  /* 0x0000000200147306 */ /* 0x000ee20000209400 */
[----:B0-----:R-:W-:Y:S01]  /*0470*/  IMAD.MOV.U32 R18, RZ, RZ, RZ ;  /* 0x000000ffff127224 */ /* 0x001fe200078e00ff */
[----:B--2---:R-:W-:-:S05]  /*0480*/  IADD3 R11, PT, PT, RZ, -R19, RZ ;  /* 0x80000013ff0b7210 */ /* 0x004fca0007ffe0ff */
[----:B------:R-:W-:Y:S01]  /*0490*/  IMAD R11, R11, R0, RZ ;  /* 0x000000000b0b7224 */ /* 0x000fe200078e02ff */
[----:B---3--:R-:W0:Y:S03]  /*04a0*/  MUFU.RCP R20, R20 ;  /* 0x0000001400147308 */ /* 0x008e260000001000 */
[----:B------:R-:W-:-:S04]  /*04b0*/  IMAD.HI.U32 R19, R19, R11, R18 ;  /* 0x0000000b13137227 */ /* 0x000fc800078e0012 */
[----:B------:R-:W-:Y:S02]  /*04c0*/  IMAD.MOV R11, RZ, RZ, -R13 ;  /* 0x000000ffff0b7224 */ /* 0x000fe400078e0a0d */
[----:B------:R-:W-:-:S04]  /*04d0*/  IMAD.HI.U32 R13, R19, R22, RZ ;  /* 0x00000016130d7227 */ /* 0x000fc800078e00ff */
[----:B------:R-:W-:-:S05]  /*04e0*/  IMAD R11, R13, R11, R22 ;  /* 0x0000000b0d0b7224 */ /* 0x000fca00078e0216 */
[----:B------:R-:W-:Y:S01]  /*04f0*/  ISETP.GT.U32.AND P2, PT, R0, R11, PT ;  /* 0x0000000b0000720c */ /* 0x000fe20003f44070 */
[----:B0-----:R-:W-:-:S04]  /*0500*/  VIADD R18, R20, 0xffffffe ;  /* 0x0ffffffe14127836 */ /* 0x001fc80000000000 */
[----:B------:R0:W2:Y:S08]  /*0510*/  F2I.FTZ.U32.TRUNC.NTZ R19, R18 ;  /* 0x0000001200137305 */ /* 0x0000b0000021f000 */
[-C--:B------:R-:W-:Y:S01]  /*0520*/  @!P2 IADD3 R11, PT, PT, R11, -R0.reuse, RZ ;  /* 0x800000000b0ba210 */ /* 0x080fe20007ffe0ff */
[----:B------:R-:W-:Y:S01]  /*0530*/  @!P2 VIADD R13, R13, 0x1 ;  /* 0x000000010d0da836 */ /* 0x000fe20000000000 */
[----:B------:R-:W-:Y:S01]  /*0540*/  ISETP.NE.AND P2, PT, R12, RZ, PT ;  /* 0x000000ff0c00720c */ /* 0x000fe20003f45270 */
[----:B0-----:R-:W-:Y:S01]  /*0550*/  IMAD.MOV.U32 R18, RZ, RZ, RZ ;  /* 0x000000ffff127224 */ /* 0x001fe200078e00ff */
[----:B------:R-:W-:-:S02]  /*0560*/  ISETP.GE.U32.AND P0, PT, R11, R0, PT ;  /* 0x000000000b00720c */ /* 0x000fc40003f06070 */
[----:B------:R-:W-:Y:S01]  /*0570*/  LOP3.LUT R0, R7, R12, RZ, 0x3c, !PT ;  /* 0x0000000c07007212 */ /* 0x000fe200078e3cff */
[----:B--2---:R-:W-:-:S03]  /*0580*/  IMAD.MOV R11, RZ, RZ, -R19 ;  /* 0x000000ffff0b7224 */ /* 0x004fc600078e0a13 */
[----:B------:R-:W-:Y:S01]  /*0590*/  ISETP.GE.AND P1, PT, R0, RZ, PT ;  /* 0x000000ff0000720c */ /* 0x000fe20003f26270 */
[----:B------:R-:W-:-:S04]  /*05a0*/  IMAD R11, R11, R2, RZ ;  /* 0x000000020b0b7224 */ /* 0x000fc800078e02ff */
[----:B------:R-:W-:Y:S02]  /*05b0*/  IMAD.HI.U32 R18, R19, R11, R18 ;  /* 0x0000000b13127227 */ /* 0x000fe400078e0012 */
[----:B------:R-:W-:-:S06]  /*05c0*/  @P0 IADD3 R13, PT, PT, R13, 0x1, RZ ;  /* 0x000000010d0d0810 */ /* 0x000fcc0007ffe0ff */
[----:B------:R-:W-:Y:S01]  /*05d0*/  @!P1 IMAD.MOV R13, RZ, RZ, -R13 ;  /* 0x000000ffff0d9224 */ /* 0x000fe200078e0a0d */
[----:B------:R-:W-:-:S04]  /*05e0*/  @!P2 LOP3.LUT R13, RZ, R12, RZ, 0x33, !PT ;  /* 0x0000000cff0da212 */ /* 0x000fc800078e33ff */
[----:B------:R-:W-:-:S05]  /*05f0*/  IADD3 R0, PT, PT, -R13, RZ, RZ ;  /* 0x000000ff0d007210 */ /* 0x000fca0007ffe1ff */
[----:B------:R-:W-:-:S05]  /*0600*/  IMAD R0, R12, R0, R7 ;  /* 0x000000000c007224 */ /* 0x000fca00078e0207 */
[----:B------:R-:W-:-:S05]  /*0610*/  IABS R20, R0 ;  /* 0x0000000000147213 */ /* 0x000fca0000000000 */
[----:B------:R-:W-:Y:S02]  /*0620*/  IMAD.MOV.U32 R19, RZ, RZ, R20 ;  /* 0x000000ffff137224 */ /* 0x000fe400078e0014 */
[----:B------:R-:W0:Y:S02]  /*0630*/  LDC.64 R20, c[0x0][0x390] ;  /* 0x0000e400ff147b82 */ /* 0x000e240000000a00 */
[----:B------:R-:W-:-:S05]  /*0640*/  IMAD.HI.U32 R11, R18, R19, RZ ;  /* 0x00000013120b7227 */ /* 0x000fca00078e00ff */
[----:B------:R-:W-:-:S05]  /*0650*/  IADD3 R18, PT, PT, -R11, RZ, RZ ;  /* 0x000000ff0b127210 */ /* 0x000fca0007ffe1ff */
[----:B------:R-:W-:-:S05]  /*0660*/  IMAD R19, R2, R18, R19 ;  /* 0x0000001202137224 */ /* 0x000fca00078e0213 */
[----:B------:R-:W-:-:S13]  /*0670*/  ISETP.GT.U32.AND P2, PT, R2, R19, PT ;  /* 0x000000130200720c */ /* 0x000fda0003f44070 */
[----:B------:R-:W-:Y:S02]  /*0680*/  @!P2 IMAD.IADD R19, R19, 0x1, -R2 ;  /* 0x000000011313a824 */ /* 0x000fe400078e0a02 */
[----:B------:R-:W-:Y:S01]  /*0690*/  @!P2 VIADD R11, R11, 0x1 ;  /* 0x000000010b0ba836 */ /* 0x000fe20000000000 */
[----:B------:R-:W-:Y:S02]  /*06a0*/  ISETP.NE.AND P2, PT, R25, RZ, PT ;  /* 0x000000ff1900720c */ /* 0x000fe40003f45270 */
[----:B------:R-:W-:Y:S02]  /*06b0*/  ISETP.GE.U32.AND P0, PT, R19, R2, PT ;  /* 0x000000021300720c */ /* 0x000fe40003f06070 */
[----:B------:R-:W2:Y:S01]  /*06c0*/  LDC.64 R18, c[0x0][0x398] ;  /* 0x0000e600ff127b82 */ /* 0x000ea20000000a00 */
[----:B------:R-:W-:-:S04]  /*06d0*/  LOP3.LUT R2, R0, R25, RZ, 0x3c, !PT ;  /* 0x0000001900027212 */ /* 0x000fc800078e3cff */
[----:B------:R-:W-:-:S06]  /*06e0*/  ISETP.GE.AND P1, PT, R2, RZ, PT ;  /* 0x000000ff0200720c */ /* 0x000fcc0003f26270 */
[----:B------:R-:W-:-:S07]  /*06f0*/  @P0 IADD3 R11, PT, PT, R11, 0x1, RZ ;  /* 0x000000010b0b0810 */ /* 0x000fce0007ffe0ff */
[----:B------:R-:W-:Y:S01]  /*0700*/  @!P1 IMAD.MOV R11, RZ, RZ, -R11 ;  /* 0x000000ffff0b9224 */ /* 0x000fe200078e0a0b */
[----:B------:R-:W-:-:S05]  /*0710*/  @!P2 LOP3.LUT R11, RZ, R25, RZ, 0x33, !PT ;  /* 0x00000019ff0ba212 */ /* 0x000fca00078e33ff */
[----:B------:R-:W-:Y:S02]  /*0720*/  IMAD.MOV R29, RZ, RZ, -R11 ;  /* 0x000000ffff1d7224 */ /* 0x000fe400078e0a0b */
[----:B--2---:R-:W-:-:S04]  /*0730*/  IMAD.WIDE R18, R13, 0x4, R18 ;  /* 0x000000040d127825 */ /* 0x004fc800078e0212 */
[----:B0-----:R-:W-:Y:S02]  /*0740*/  IMAD.WIDE R20, R11, 0x4, R20 ;  /* 0x000000040b147825 */ /* 0x001fe400078e0214 */
[----:B------:R-:W2:Y:S02]  /*0750*/  LDG.E R18, desc[UR6][R18.64] ;  /* 0x0000000612127981 */ /* 0x000ea4000c1e1900 */
[----:B------:R-:W-:Y:S02]  /*0760*/  IMAD R29, R25, R29, R0 ;  /* 0x0000001d191d7224 */ /* 0x000fe400078e0200 */
[----:B------:R-:W3:Y:S02]  /*0770*/  LDG.E R20, desc[UR6][R20.64] ;  /* 0x0000000614147981 */ /* 0x000ee4000c1e1900 */
[----:B-1----:R-:W-:-:S06]  /*0780*/  IMAD.WIDE R22, R29, 0x4, R26 ;  /* 0x000000041d167825 */ /* 0x002fcc00078e021a */
[----:B------:R-:W4:Y:S01]  /*0790*/  LDG.E R22, desc[UR6][R22.64] ;  /* 0x0000000616167981 */ /* 0x000f22000c1e1900 */
[----:B------:R-:W-:Y:S01]  /*07a0*/  BSSY.RECONVERGENT B1, `(.L_x_6) ;  /* 0x0000044000017945 */ /* 0x000fe20003800200 */
[----:B--2---:R-:W-:-:S04]  /*07b0*/  FMUL R0, R18, R18 ;  /* 0x0000001212007220 */ /* 0x004fc80000400000 */
[----:B---3--:R-:W-:-:S04]  /*07c0*/  FFMA R0, R20, R20, R0 ;  /* 0x0000001414007223 */ /* 0x008fc80000000000 */
[----:B----4-:R-:W-:-:S05]  /*07d0*/  FFMA R2, R22, R22, R0 ;  /* 0x0000001616027223 */ /* 0x010fca0000000000 */
[----:B------:R-:W-:-:S13]  /*07e0*/  FSETP.NEU.AND P0, PT, R2, RZ, PT ;  /* 0x000000ff0200720b */ /* 0x000fda0003f0d000 */
[----:B------:R-:W-:Y:S05]  /*07f0*/  @!P0 BRA `(.L_x_7) ;  /* 0x0000000000f88947 */ /* 0x000fea0003800000 */
[----:B------:R-:W0:Y:S08]  /*0800*/  LDC.64 R22, c[0x0][0x3a0] ;  /* 0x0000e800ff167b82 */ /* 0x000e300000000a00 */
[----:B------:R-:W1:Y:S08]  /*0810*/  LDC.64 R20, c[0x0][0x3a8] ;  /* 0x0000ea00ff147b82 */ /* 0x000e700000000a00 */
[----:B------:R-:W2:Y:S01]  /*0820*/  LDC.64 R18, c[0x0][0x3b0] ;  /* 0x0000ec00ff127b82 */ /* 0x000ea20000000a00 */
[----:B0-----:R-:W-:-:S06]  /*0830*/  IMAD.WIDE R22, R29, 0x4, R22 ;  /* 0x000000041d167825 */ /* 0x001fcc00078e0216 */
[----:B------:R-:W3:Y:S01]  /*0840*/  LDG.E R22, desc[UR6][R22.64] ;  /* 0x0000000616167981 */ /* 0x000ee2000c1e1900 */
[----:B-1----:R-:W-:-:S06]  /*0850*/  IMAD.WIDE R20, R11, 0x4, R20 ;  /* 0x000000040b147825 */ /* 0x002fcc00078e0214 */
[----:B------:R-:W3:Y:S01]  /*0860*/  LDG.E R21, desc[UR6][R20.64] ;  /* 0x0000000614157981 */ /* 0x000ee2000c1e1900 */
[----:B--2---:R-:W-:-:S06]  /*0870*/  IMAD.WIDE R18, R13, 0x4, R18 ;  /* 0x000000040d127825 */ /* 0x004fcc00078e0212 */
[----:B------:R-:W2:Y:S01]  /*0880*/  LDG.E R18, desc[UR6][R18.64] ;  /* 0x0000000612127981 */ /* 0x000ea2000c1e1900 */
[----:B---3--:R-:W-:-:S04]  /*0890*/  FMUL R11, R22, R21 ;  /* 0x00000015160b7220 */ /* 0x008fc80000400000 */
[----:B--2---:R-:W-:-:S05]  /*08a0*/  FMUL R11, R11, R18 ;  /* 0x000000120b0b7220 */ /* 0x004fca0000400000 */
[----:B------:R-:W-:-:S13]  /*08b0*/  FSETP.GTU.AND P0, PT, R11, 1.00000001335143196e-10, PT ;  /* 0x2edbe6ff0b00780b */ /* 0x000fda0003f0c000 */
[----:B------:R-:W-:Y:S05]  /*08c0*/  @!P0 BRA `(.L_x_7) ;  /* 0x0000000000c48947 */ /* 0x000fea0003800000 */
[----:B------:R-:W0:Y:S01]  /*08d0*/  MUFU.RCP R0, R3 ;  /* 0x0000000300007308 */ /* 0x000e220000001000 */
[----:B------:R-:W-:Y:S07]  /*08e0*/  BSSY.RECONVERGENT B2, `(.L_x_8) ;  /* 0x000000c000027945 */ /* 0x000fee0003800200 */
[----:B------:R-:W1:Y:S01]  /*08f0*/  FCHK P0, R2, R3 ;  /* 0x0000000302007302 */ /* 0x000e620000000000 */
[----:B0-----:R-:W-:-:S04]  /*0900*/  FFMA R19, -R3, R0, 1 ;  /* 0x3f80000003137423 */ /* 0x001fc80000000100 */
[----:B------:R-:W-:-:S04]  /*0910*/  FFMA R19, R0, R19, R0 ;  /* 0x0000001300137223 */ /* 0x000fc80000000000 */
[----:B------:R-:W-:-:S04]  /*0920*/  FFMA R0, R2, R19, RZ ;  /* 0x0000001302007223 */ /* 0x000fc800000000ff */
[----:B------:R-:W-:-:S04]  /*0930*/  FFMA R18, -R3, R0, R2 ;  /* 0x0000000003127223 */ /* 0x000fc80000000102 */
[----:B------:R-:W-:Y:S01]  /*0940*/  FFMA R0, R19, R18, R0 ;  /* 0x0000001213007223 */ /* 0x000fe20000000000 */
[----:B-1----:R-:W-:Y:S06]  /*0950*/  @!P0 BRA `(.L_x_9) ;  /* 0x0000000000108947 */ /* 0x002fec0003800000 */
[----:B------:R-:W-:Y:S01]  /*0960*/  MOV R20, R2 ;  /* 0x0000000200147202 */ /* 0x000fe20000000f00 */
[----:B------:R-:W-:Y:S01]  /*0970*/  IMAD.MOV.U32 R0, RZ, RZ, R3 ;  /* 0x000000ffff007224 */ /* 0x000fe200078e0003 */
[----:B------:R-:W-:-:S07]  /*0980*/  MOV R18, 0x9a0 ;  /* 0x000009a000127802 */ /* 0x000fce0000000f00 */
[----:B------:R-:W-:Y:S05]  /*0990*/  CALL.REL.NOINC `($__internal_1_$__cuda_sm3x_div_rn_noftz_f32_slowpath) ;  /* 0x0000000c00f87944 */ /* 0x000fea0003c00000 */
.L_x_9:
[----:B------:R-:W-:Y:S05]  /*09a0*/  BSYNC.RECONVERGENT B2 ;  /* 0x0000000000027941 */ /* 0x000fea0003800200 */
.L_x_8:
[----:B------:R-:W-:Y:S01]  /*09b0*/  FMUL R18, R0, -1.4426950216293334961 ;  /* 0xbfb8aa3b00127820 */ /* 0x000fe20000400000 */
[----:B------:R-:W-:Y:S01]  /*09c0*/  FMUL R19, R2, R11 ;  /* 0x0000000b02137220 */ /* 0x000fe20000400000 */
[----:B------:R-:W-:Y:S03]  /*09d0*/  BSSY.RECONVERGENT B2, `(.L_x_10) ;  /* 0x0000011000027945 */ /* 0x000fe60003800200 */
[----:B------:R-:W-:Y:S01]  /*09e0*/  FSETP.GEU.AND P0, PT, R18, -126, PT ;  /* 0xc2fc00001200780b */ /* 0x000fe20003f0e000 */
[----:B------:R-:W0:-:S12]  /*09f0*/  MUFU.RCP R0, R19 ;  /* 0x0000001300007308 */ /* 0x000e180000001000 */
[----:B------:R-:W-:-:S04]  /*0a00*/  @!P0 FMUL R18, R18, 0.5 ;  /* 0x3f00000012128820 */ /* 0x000fc80000400000 */
[----:B------:R-:W1:Y:S01]  /*0a10*/  MUFU.EX2 R20, R18 ;  /* 0x0000001200147308 */ /* 0x000e620000000800 */
[----:B0-----:R-:W-:-:S04]  /*0a20*/  FFMA R11, -R19, R0, 1 ;  /* 0x3f800000130b7423 */ /* 0x001fc80000000100 */
[----:B------:R-:W-:Y:S01]  /*0a30*/  FFMA R11, R0, R11, R0 ;  /* 0x0000000b000b7223 */ /* 0x000fe20000000000 */
[----:B-1----:R-:W-:-:S04]  /*0a40*/  @!P0 FMUL R20, R20, R20 ;  /* 0x0000001414148220 */ /* 0x002fc80000400000 */
[----:B------:R-:W-:-:S04]  /*0a50*/  FMUL R20, R20, R5 ;  /* 0x0000000514147220 */ /* 0x000fc80000400000 */
[----:B------:R-:W0:Y:S01]  /*0a60*/  FCHK P0, R20, R19 ;  /* 0x0000001314007302 */ /* 0x000e220000000000 */
[----:B------:R-:W-:-:S04]  /*0a70*/  FFMA R0, R20, R11, RZ ;  /* 0x0000000b14007223 */ /* 0x000fc800000000ff */
[----:B------:R-:W-:-:S04]  /*0a80*/  FFMA R2, -R19, R0, R20 ;  /* 0x0000000013027223 */ /* 0x000fc80000000114 */
[----:B------:R-:W-:Y:S01]  /*0a90*/  FFMA R0, R11, R2, R0 ;  /* 0x000000020b007223 */ /* 0x000fe20000000000 */
[----:B0-----:R-:W-:Y:S06]  /*0aa0*/  @!P0 BRA `(.L_x_11) ;  /* 0x00000000000c8947 */ /* 0x001fec0003800000 */
[----:B------:R-:W-:Y:S01]  /*0ab0*/  IMAD.MOV.U32 R0, RZ, RZ, R19 ;  /* 0x000000ffff007224 */ /* 0x000fe200078e0013 */
[----:B------:R-:W-:-:S07]  /*0ac0*/  MOV R18, 0xae0 ;  /* 0x00000ae000127802 */ /* 0x000fce0000000f00 */
[----:B------:R-:W-:Y:S05]  /*0ad0*/  CALL.REL.NOINC `($__internal_1_$__cuda_sm3x_div_rn_noftz_f32_slowpath) ;  /* 0x0000000c00a87944 */ /* 0x000fea0003c00000 */
.L_x_11:
[----:B------:R-:W-:Y:S05]  /*0ae0*/  BSYNC.RECONVERGENT B2 ;  /* 0x0000000000027941 */ /* 0x000fea0003800200 */
.L_x_10:
[----:B------:R-:W0:Y:S02]  /*0af0*/  LDC.64 R18, c[0x0][0x380] ;  /* 0x0000e000ff127b82 */ /* 0x000e240000000a00 */
[----:B0-----:R-:W-:-:S06]  /*0b00*/  IMAD.WIDE R18, R7, 0x8, R18 ;  /* 0x0000000807127825 */ /* 0x001fcc00078e0212 */
[----:B------:R-:W2:Y:S01]  /*0b10*/  LDG.E.64 R18, desc[UR6][R18.64] ;  /* 0x0000000612127981 */ /* 0x000ea2000c1e1b00 */
[----:B------:R-:W-:Y:S01]  /*0b20*/  F2F.F64.F32 R22, R0 ;  /* 0x0000000000167310 */ /* 0x000fe20000201800 */
[----:B------:R-:W-:Y:S02]  /*0b30*/  ISETP.NE.AND P0, PT, R13, RZ, PT ;  /* 0x000000ff0d00720c */ /* 0x000fe40003f05270 */
[----:B------:R-:W-:-:S05]  /*0b40*/  MOV R2, 0x3fe00000 ;  /* 0x3fe0000000027802 */ /* 0x000fca0000000f00 */
[----:B--2---:R-:W0:Y:S08]  /*0b50*/  F2F.F64.F32 R20, R19 ;  /* 0x0000001300147310 */ /* 0x004e300000201800 */
[----:B------:R-:W1:Y:S01]  /*0b60*/  F2F.F64.F32 R28, R18 ;  /* 0x00000012001c7310 */ /* 0x000e620000201800 */
[----:B0-----:R-:W-:-:S08]  /*0b70*/  DMUL R20, R20, R20 ;  /* 0x0000001414147228 */ /* 0x001fd00000000000 */
[----:B-1----:R-:W-:Y:S01]  /*0b80*/  DFMA R28, R28, R28, R20 ;  /* 0x0000001c1c1c722b */ /* 0x002fe20000000014 */
[----:B------:R-:W-:Y:S01]  /*0b90*/  FSEL R21, R2, 1.875, !P0 ;  /* 0x3ff0000002157808 */ /* 0x000fe20004000000 */
[----:B------:R-:W-:-:S06]  /*0ba0*/  IMAD.MOV.U32 R20, RZ, RZ, RZ ;  /* 0x000000ffff147224 */ /* 0x000fcc00078e00ff */
[----:B------:R-:W-:Y:S02]  /*0bb0*/  DMUL R28, R28, R16 ;  /* 0x000000101c1c7228 */ /* 0x000fe40000000000 */
[----:B------:R-:W-:-:S08]  /*0bc0*/  DMUL R22, R22, R20 ;  /* 0x0000001416167228 */ /* 0x000fd00000000000 */
[----:B------:R-:W-:-:S11]  /*0bd0*/  DFMA R14, R22, R28, R14 ;  /* 0x0000001c160e722b */ /* 0x000fd6000000000e */
.L_x_7:
[----:B------:R-:W-:Y:S05]  /*0be0*/  BSYNC.RECONVERGENT B1 ;  /* 0x0000000000017941 */ /* 0x000fea0003800200 */
.L_x_6:
[----:B------:R-:W-:-:S05]  /*0bf0*/  IMAD.IADD R7, R4, 0x1, R7 ;  /* 0x0000000104077824 */ /* 0x000fca00078e0207 */
[----:B------:R-:W-:-:S13]  /*0c00*/  ISETP.GE.AND P0, PT, R7, R10, PT ;  /* 0x0000000a0700720c */ /* 0x000fda0003f06270 */
[----:B------:R-:W-:Y:S05]  /*0c10*/  @!P0 BRA `(.L_x_12) ;  /* 0xfffffff400f08947 */ /* 0x000fea000383ffff */
[----:B------:R-:W-:Y:S05]  /*0c20*/  BRA `(.L_x_3) ;  /* 0x00000008003c7947 */ /* 0x000fea0003800000 */
.L_x_5:
[----:B------:R-:W0:Y:S01]  /*0c30*/  LDC R13, c[0x0][0x3b8] ;  /* 0x0000ee00ff0d7b82 */ /* 0x000e220000000800 */
[----:B------:R-:W-:Y:S02]  /*0c40*/  SHF.R.S32.HI R11, RZ, 0x1, R11 ;  /* 0x00000001ff0b7819 */ /* 0x000fe4000001140b */
[----:B------:R-:W-:-:S07]  /*0c50*/  CS2R R14, SRZ ;  /* 0x00000000000e7805 */ /* 0x000fce000001ff00 */
.L_x_19:
[-C--:B------:R-:W-:Y:S02]  /*0c60*/  IABS R0, R12.reuse ;  /* 0x0000000c00007213 */ /* 0x080fe40000000000 */
[----:B------:R-:W-:Y:S02]  /*0c70*/  IABS R20, R7 ;  /* 0x0000000700147213 */ /* 0x000fe40000000000 */
[----:B------:R-:W1:Y:S01]  /*0c80*/  I2F.RP R2, R0 ;  /* 0x0000000000027306 */ /* 0x000e620000209400 */
[----:B------:R-:W-:-:S07]  /*0c90*/  IABS R23, R12 ;  /* 0x0000000c00177213 */ /* 0x000fce0000000000 */
[----:B-1----:R-:W1:Y:S02]  /*0ca0*/  MUFU.RCP R2, R2 ;  /* 0x0000000200027308 */ /* 0x002e640000001000 */
[----:B-1----:R-:W-:-:S06]  /*0cb0*/  IADD3 R18, PT, PT, R2, 0xffffffe, RZ ;  /* 0x0ffffffe02127810 */ /* 0x002fcc0007ffe0ff */
[----:B------:R1:W2:Y:S02]  /*0cc0*/  F2I.FTZ.U32.TRUNC.NTZ R19, R18 ;  /* 0x0000001200137305 */ /* 0x0002a4000021f000 */
[----:B-1----:R-:W-:Y:S02]  /*0cd0*/  IMAD.MOV.U32 R18, RZ, RZ, RZ ;  /* 0x000000ffff127224 */ /* 0x002fe400078e00ff */
[----:B--2---:R-:W-:-:S04]  /*0ce0*/  IMAD.MOV R21, RZ, RZ, -R19 ;  /* 0x000000ffff157224 */ /* 0x004fc800078e0a13 */
[----:B------:R-:W-:-:S04]  /*0cf0*/  IMAD R21, R21, R0, RZ ;  /* 0x0000000015157224 */ /* 0x000fc800078e02ff */
[----:B------:R-:W-:Y:S01]  /*0d00*/  IMAD.HI.U32 R22, R19, R21, R18 ;  /* 0x0000001513167227 */ /* 0x000fe200078e0012 */
[----:B0-----:R-:W-:Y:S02]  /*0d10*/  IABS R21, R13 ;  /* 0x0000000d00157213 */ /* 0x001fe40000000000 */
[----:B------:R-:W-:Y:S01]  /*0d20*/  MOV R19, R20 ;  /* 0x0000001400137202 */ /* 0x000fe20000000f00 */
[----:B------:R-:W-:Y:S02]  /*0d30*/  IMAD.MOV R18, RZ, RZ, -R23 ;  /* 0x000000ffff127224 */ /* 0x000fe400078e0a17 */
[----:B------:R-:W-:Y:S02]  /*0d40*/  IMAD.MOV.U32 R20, RZ, RZ, R21 ;  /* 0x000000ffff147224 */ /* 0x000fe400078e0015 */
[----:B------:R-:W-:Y:S02]  /*0d50*/  IMAD.HI.U32 R2, R22, R19, RZ ;  /* 0x0000001316027227 */ /* 0x000fe400078e00ff */
[----:B------:R-:W0:Y:S02]  /*0d60*/  I2F.RP R21, R20 ;  /* 0x0000001400157306 */ /* 0x000e240000209400 */
[----:B------:R-:W-:-:S05]  /*0d70*/  IMAD R19, R2, R18, R19 ;  /* 0x0000001202137224 */ /* 0x000fca00078e0213 */
[----:B------:R-:W-:Y:S01]  /*0d80*/  ISETP.GT.U32.AND P2, PT, R0, R19, PT ;  /* 0x000000130000720c */ /* 0x000fe20003f44070 */
[----:B0-----:R-:W0:-:S12]  /*0d90*/  MUFU.RCP R21, R21 ;  /* 0x0000001500157308 */ /* 0x001e180000001000 */
[-C--:B------:R-:W-:Y:S01]  /*0da0*/  @!P2 IADD3 R19, PT, PT, R19, -R0.reuse, RZ ;  /* 0x800000001313a210 */ /* 0x080fe20007ffe0ff */
[----:B------:R-:W-:Y:S01]  /*0db0*/  @!P2 VIADD R2, R2, 0x1 ;  /* 0x000000010202a836 */ /* 0x000fe20000000000 */
[----:B------:R-:W-:Y:S02]  /*0dc0*/  ISETP.NE.AND P2, PT, R12, RZ, PT ;  /* 0x000000ff0c00720c */ /* 0x000fe40003f45270 */
[----:B------:R-:W-:Y:S02]  /*0dd0*/  ISETP.GE.U32.AND P1, PT, R19, R0, PT ;  /* 0x000000001300720c */ /* 0x000fe40003f26070 */
[----:B------:R-:W-:-:S04]  /*0de0*/  LOP3.LUT R0, R7, R12, RZ, 0x3c, !PT ;  /* 0x0000000c07007212 */ /* 0x000fc800078e3cff */
[----:B------:R-:W-:Y:S01]  /*0df0*/  ISETP.GE.AND P0, PT, R0, RZ, PT ;  /* 0x000000ff0000720c */ /* 0x000fe20003f06270 */
[----:B0-----:R-:W-:-:S04]  /*0e00*/  VIADD R18, R21, 0xffffffe ;  /* 0x0ffffffe15127836 */ /* 0x001fc80000000000 */
[----:B------:R0:W1:Y:S02]  /*0e10*/  F2I.FTZ.U32.TRUNC.NTZ R19, R18 ;  /* 0x0000001200137305 */ /* 0x000064000021f000 */
[----:B------:R-:W-:-:S06]  /*0e20*/  @P1 IADD3 R2, PT, PT, R2, 0x1, RZ ;  /* 0x0000000102021810 */ /* 0x000fcc0007ffe0ff */
[----:B------:R-:W-:Y:S01]  /*0e30*/  @!P0 IMAD.MOV R2, RZ, RZ, -R2 ;  /* 0x000000ffff028224 */ /* 0x000fe200078e0a02 */
[----:B------:R-:W-:Y:S01]  /*0e40*/  @!P2 LOP3.LUT R2, RZ, R12, RZ, 0x33, !PT ;  /* 0x0000000cff02a212 */ /* 0x000fe200078e33ff */
[----:B0-----:R-:W-:-:S03]  /*0e50*/  IMAD.MOV.U32 R18, RZ, RZ, RZ ;  /* 0x000000ffff127224 */ /* 0x001fc600078e00ff */
[----:B------:R-:W-:Y:S01]  /*0e60*/  IADD3 R0, PT, PT, -R2, RZ, RZ ;  /* 0x000000ff02007210 */ /* 0x000fe20007ffe1ff */
[----:B-1----:R-:W-:-:S04]  /*0e70*/  IMAD.MOV R21, RZ, RZ, -R19 ;  /* 0x000000ffff157224 */ /* 0x002fc800078e0a13 */
[----:B------:R-:W-:Y:S02]  /*0e80*/  IMAD R0, R12, R0, R7 ;  /* 0x000000000c007224 */ /* 0x000fe400078e0207 */
[----:B------:R-:W-:-:S03]  /*0e90*/  IMAD R21, R21, R20, RZ ;  /* 0x0000001415157224 */ /* 0x000fc600078e02ff */
[----:B------:R-:W-:Y:S01]  /*0ea0*/  IABS R22, R0 ;  /* 0x0000000000167213 */ /* 0x000fe20000000000 */
[----:B------:R-:W-:-:S04]  /*0eb0*/  IMAD.HI.U32 R18, R19, R21, R18 ;  /* 0x0000001513127227 */ /* 0x000fc800078e0012 */
[----:B------:R-:W-:Y:S02]  /*0ec0*/  IMAD.MOV.U32 R19, RZ, RZ, R22 ;  /* 0x000000ffff137224 */ /* 0x000fe400078e0016 */
[----:B------:R-:W0:Y:S02]  /*0ed0*/  LDC.64 R22, c[0x0][0x398] ;  /* 0x0000e600ff167b82 */ /* 0x000e240000000a00 */
[----:B------:R-:W-:-:S05]  /*0ee0*/  IMAD.HI.U32 R25, R18, R19, RZ ;  /* 0x0000001312197227 */ /* 0x000fca00078e00ff */
[----:B------:R-:W-:-:S05]  /*0ef0*/  IADD3 R18, PT, PT, -R25, RZ, RZ ;  /* 0x000000ff19127210 */ /* 0x000fca0007ffe1ff */
[----:B------:R-:W-:Y:S01]  /*0f00*/  IMAD R19, R20, R18, R19 ;  /* 0x0000001214137224 */ /* 0x000fe200078e0213 */
[----:B------:R-:W-:-:S04]  /*0f10*/  LOP3.LUT R18, R0, R13, RZ, 0x3c, !PT ;  /* 0x0000000d00127212 */ /* 0x000fc800078e3cff */
[----:B------:R-:W-:Y:S02]  /*0f20*/  ISETP.GT.U32.AND P2, PT, R20, R19, PT ;  /* 0x000000131400720c */ /* 0x000fe40003f44070 */
[----:B------:R-:W-:Y:S01]  /*0f30*/  ISETP.GE.AND P0, PT, R18, RZ, PT ;  /* 0x000000ff1200720c */ /* 0x000fe20003f06270 */
[----:B0-----:R-:W-:-:S10]  /*0f40*/  IMAD.WIDE R22, R2, 0x4, R22 ;  /* 0x0000000402167825 */ /* 0x001fd400078e0216 */
[----:B------:R-:W-:Y:S01]  /*0f50*/  @!P2 IMAD.IADD R19, R19, 0x1, -R20 ;  /* 0x000000011313a824 */ /* 0x000fe200078e0a14 */
[----:B------:R-:W2:Y:S01]  /*0f60*/  LDG.E R22, desc[UR6][R22.64] ;  /* 0x0000000616167981 */ /* 0x000ea2000c1e1900 */
[----:B------:R-:W-:Y:S01]  /*0f70*/  @!P2 VIADD R25, R25, 0x1 ;  /* 0x000000011919a836 */ /* 0x000fe20000000000 */
[----:B------:R-:W-:Y:S02]  /*0f80*/  ISETP.NE.AND P2, PT, R13, RZ, PT ;  /* 0x000000ff0d00720c */ /* 0x000fe40003f45270 */
[----:B------:R-:W-:Y:S02]  /*0f90*/  ISETP.GE.U32.AND P1, PT, R19, R20, PT ;  /* 0x000000141300720c */ /* 0x000fe40003f26070 */
[----:B------:R-:W0:Y:S08]  /*0fa0*/  LDC.64 R18, c[0x0][0x390] ;  /* 0x0000e400ff127b82 */ /* 0x000e300000000a00 */
[----:B------:R-:W1:Y:S03]  /*0fb0*/  LDC.64 R20, c[0x0][0x388] ;  /* 0x0000e200ff147b82 */ /* 0x000e660000000a00 */
[----:B------:R-:W-:-:S05]  /*0fc0*/  @P1 IADD3 R25, PT, PT, R25, 0x1, RZ ;  /* 0x0000000119191810 */ /* 0x000fca0007ffe0ff */
[----:B------:R-:W-:Y:S01]  /*0fd0*/  @!P0 IMAD.MOV R25, RZ, RZ, -R25 ;  /* 0x000000ffff198224 */ /* 0x000fe200078e0a19 */
[----:B------:R-:W-:-:S05]  /*0fe0*/  @!P2 LOP3.LUT R25, RZ, R13, RZ, 0x33, !PT ;  /* 0x0000000dff19a212 */ /* 0x000fca00078e33ff */
[----:B------:R-:W-:Y:S02]  /*0ff0*/  IMAD.MOV R27, RZ, RZ, -R25 ;  /* 0x000000ffff1b7224 */ /* 0x000fe400078e0a19 */
[----:B0-----:R-:W-:-:S04]  /*1000*/  IMAD.WIDE R18, R25, 0x4, R18 ;  /* 0x0000000419127825 */ /* 0x001fc800078e0212 */
        /* <DEDUP_REMOVED lines=36> */
.L_x_16:
[----:B------:R-:W-:Y:S05]  /*1250*/  BSYNC.RECONVERGENT B2 ;  /* 0x0000000000027941 */ /* 0x000fea0003800200 */
.L_x_15:
        /* <DEDUP_REMOVED lines=19> */
[----:B------:R-:W-:-:S07]  /*1390*/  MOV R22, R0 ;  /* 0x0000000000167202 */ /* 0x000fce0000000f00 */
.L_x_18:
[----:B------:R-:W-:Y:S05]  /*13a0*/  BSYNC.RECONVERGENT B2 ;  /* 0x0000000000027941 */ /* 0x000fea0003800200 */
.L_x_17:
[----:B------:R-:W0:Y:S02]  /*13b0*/  LDC.64 R18, c[0x0][0x380] ;  /* 0x0000e000ff127b82 */ /* 0x000e240000000a00 */
[----:B0-----:R-:W-:-:S06]  /*13c0*/  IMAD.WIDE R18, R7, 0x8, R18 ;  /* 0x0000000807127825 */ /* 0x001fcc00078e0212 */
[----:B------:R-:W2:Y:S01]  /*13d0*/  LDG.E.64 R18, desc[UR6][R18.64] ;  /* 0x0000000612127981 */ /* 0x000ea2000c1e1b00 */
[----:B------:R-:W-:Y:S01]  /*13e0*/  IMAD.MOV.U32 R0, RZ, RZ, 0x1 ;  /* 0x00000001ff007424 */ /* 0x000fe200078e00ff */
[----:B------:R-:W-:Y:S01]  /*13f0*/  ISETP.NE.AND P0, PT, R2, R11, PT ;  /* 0x0000000b0200720c */ /* 0x000fe20003f05270 */
[----:B------:R-:W-:Y:S03]  /*1400*/  F2F.F64.F32 R22, R22 ;  /* 0x0000001600167310 */ /* 0x000fe60000201800 */
[----:B------:R-:W-:Y:S02]  /*1410*/  SEL R0, R0, 0x2, !P0 ;  /* 0x0000000200007807 */ /* 0x000fe40004000000 */
[----:B------:R-:W-:-:S03]  /*1420*/  ISETP.NE.AND P0, PT, R2, RZ, PT ;  /* 0x000000ff0200720c */ /* 0x000fc60003f05270 */
[----:B------:R-:W0:Y:S02]  /*1430*/  I2F.F64.U32 R24, R0 ;  /* 0x0000000000187312 */ /* 0x000e240000201800 */
[----:B0-----:R-:W-:-:S10]  /*1440*/  DMUL R24, R24, 0.5 ;  /* 0x3fe0000018187828 */ /* 0x001fd40000000000 */
[----:B------:R-:W-:Y:S02]  /*1450*/  FSEL R24, R24, RZ, P0 ;  /* 0x000000ff18187208 */ /* 0x000fe40000000000 */
[----:B------:R-:W-:-:S06]  /*1460*/  FSEL R25, R25, 1.75, P0 ;  /* 0x3fe0000019197808 */ /* 0x000fcc0000000000 */
[----:B------:R-:W-:Y:S01]  /*1470*/  DMUL R24, R22, R24 ;  /* 0x0000001816187228 */ /* 0x000fe20000000000 */
[----:B--2---:R-:W0:Y:S08]  /*1480*/  F2F.F64.F32 R20, R19 ;  /* 0x0000001300147310 */ /* 0x004e300000201800 */
[----:B------:R-:W1:Y:S01]  /*1490*/  F2F.F64.F32 R26, R18 ;  /* 0x00000012001a7310 */ /* 0x000e620000201800 */
[----:B0-----:R-:W-:-:S08]  /*14a0*/  DMUL R20, R20, R20 ;  /* 0x0000001414147228 */ /* 0x001fd00000000000 */
[----:B-1----:R-:W-:-:S08]  /*14b0*/  DFMA R20, R26, R26, R20 ;  /* 0x0000001a1a14722b */ /* 0x002fd00000000014 */
[----:B------:R-:W-:-:S08]  /*14c0*/  DMUL R20, R20, R16 ;  /* 0x0000001014147228 */ /* 0x000fd00000000000 */
[----:B------:R-:W-:-:S11]  /*14d0*/  DFMA R14, R24, R20, R14 ;  /* 0x00000014180e722b */ /* 0x000fd6000000000e */
.L_x_14:
[----:B------:R-:W-:Y:S05]  /*14e0*/  BSYNC.RECONVERGENT B1 ;  /* 0x0000000000017941 */ /* 0x000fea0003800200 */
.L_x_13:
[----:B------:R-:W-:-:S05]  /*14f0*/  IMAD.IADD R7, R4, 0x1, R7 ;  /* 0x0000000104077824 */ /* 0x000fca00078e0207 */
[----:B------:R-:W-:-:S13]  /*1500*/  ISETP.GE.AND P0, PT, R7, R10, PT ;  /* 0x0000000a0700720c */ /* 0x000fda0003f06270 */
[----:B------:R-:W-:Y:S05]  /*1510*/  @!P0 BRA `(.L_x_19) ;  /* 0xfffffff400d08947 */ /* 0x000fea000383ffff */
.L_x_3:
[----:B------:R-:W-:Y:S05]  /*1520*/  BSYNC.RECONVERGENT B0 ;  /* 0x0000000000007941 */ /* 0x000fea0003800200 */
.L_x_2:
[----:B------:R-:W0:Y:S01]  /*1530*/  S2UR UR5, SR_CgaCtaId ;  /* 0x00000000000579c3 */ /* 0x000e220000008800 */
[----:B------:R-:W-:Y:S01]  /*1540*/  UMOV UR4, 0x400 ;  /* 0x0000040000047882 */ /* 0x000fe20000000000 */
[----:B------:R-:W-:Y:S02]  /*1550*/  ISETP.GE.U32.AND P1, PT, R6, 0x2, PT ;  /* 0x000000020600780c */ /* 0x000fe40003f26070 */
[----:B------:R-:W-:Y:S01]  /*1560*/  ISETP.NE.AND P0, PT, R9, RZ, PT ;  /* 0x000000ff0900720c */ /* 0x000fe20003f05270 */
[----:B0-----:R-:W-:-:S06]  /*1570*/  ULEA UR4, UR5, UR4, 0x18 ;  /* 0x0000000405047291 */ /* 0x001fcc000f8ec0ff */
[----:B------:R-:W-:-:S05]  /*1580*/  LEA R7, R9, UR4, 0x3 ;  /* 0x0000000409077c11 */ /* 0x000fca000f8e18ff */
[----:B------:R0:W-:Y:S01]  /*1590*/  STS.64 [R7], R14 ;  /* 0x0000000e07007388 */ /* 0x0001e20000000a00 */
[----:B------:R-:W-:Y:S06]  /*15a0*/  BAR.SYNC.DEFER_BLOCKING 0x0 ;  /* 0x0000000000007b1d */ /* 0x000fec0000010000 */
[----:B------:R-:W-:Y:S05]  /*15b0*/  @!P1 BRA `(.L_x_20) ;  /* 0x00000000002c9947 */ /* 0x000fea0003800000 */
.L_x_21:
[----:B------:R-:W-:-:S04]  /*15c0*/  SHF.R.U32.HI R10, RZ, 0x1, R6 ;  /* 0x00000001ff0a7819 */ /* 0x000fc80000011606 */
[----:B------:R-:W-:-:S13]  /*15d0*/  ISETP.GE.U32.AND P1, PT, R9, R10, PT ;  /* 0x0000000a0900720c */ /* 0x000fda0003f26070 */
[----:B------:R-:W-:Y:S01]  /*15e0*/  @!P1 LEA R0, R10, R7, 0x3 ;  /* 0x000000070a009211 */ /* 0x000fe200078e18ff */
[----:B------:R-:W-:Y:S04]  /*15f0*/  @!P1 LDS.64 R4, [R7] ;  /* 0x0000000007049984 */ /* 0x000fe80000000a00 */
[----:B------:R-:W1:Y:S02]  /*1600*/  @!P1 LDS.64 R2, [R0] ;  /* 0x0000000000029984 */ /* 0x000e640000000a00 */
[----:B-1----:R-:W-:-:S07]  /*1610*/  @!P1 DADD R2, R2, R4 ;  /* 0x0000000002029229 */ /* 0x002fce0000000004 */
[----:B------:R1:W-:Y:S01]  /*1620*/  @!P1 STS.64 [R7], R2 ;  /* 0x0000000207009388 */ /* 0x0003e20000000a00 */
[----:B------:R-:W-:Y:S01]  /*1630*/  BAR.SYNC.DEFER_BLOCKING 0x0 ;  /* 0x0000000000007b1d */ /* 0x000fe20000010000 */
[----:B------:R-:W-:Y:S01]  /*1640*/  ISETP.GT.U32.AND P1, PT, R6, 0x3, PT ;  /* 0x000000030600780c */ /* 0x000fe20003f24070 */
[----:B------:R-:W-:-:S12]  /*1650*/  IMAD.MOV.U32 R6, RZ, RZ, R10 ;  /* 0x000000ffff067224 */ /* 0x000fd800078e000a */
[----:B-1----:R-:W-:Y:S05]  /*1660*/  @P1 BRA `(.L_x_21) ;  /* 0xfffffffc00d41947 */ /* 0x002fea000383ffff */
.L_x_20:
[----:B------:R-:W-:Y:S05]  /*1670*/  @P0 EXIT ;  /* 0x000000000000094d */ /* 0x000fea0003800000 */
[----:B------:R-:W1:Y:S01]  /*1680*/  S2UR UR5, SR_CgaCtaId ;  /* 0x00000000000579c3 */ /* 0x000e620000008800 */
[----:B------:R-:W-:-:S07]  /*1690*/  UMOV UR4, 0x400 ;  /* 0x0000040000047882 */ /* 0x000fce0000000000 */
[----:B------:R-:W2:Y:S01]  /*16a0*/  LDC.64 R4, c[0x0][0x3d0] ;  /* 0x0000f400ff047b82 */ /* 0x000ea20000000a00 */
[----:B-1----:R-:W-:Y:S01]  /*16b0*/  ULEA UR4, UR5, UR4, 0x18 ;  /* 0x0000000405047291 */ /* 0x002fe2000f8ec0ff */
[----:B--2---:R-:W-:-:S08]  /*16c0*/  IMAD.WIDE.U32 R8, R8, 0x8, R4 ;  /* 0x0000000808087825 */ /* 0x004fd000078e0004 */
[----:B------:R-:W1:Y:S04]  /*16d0*/  LDS.64 R2, [UR4] ;  /* 0x00000004ff027984 */ /* 0x000e680008000a00 */
[----:B-1----:R-:W-:Y:S01]  /*16e0*/  STG.E.64 desc[UR6][R8.64], R2 ;  /* 0x0000000208007986 */ /* 0x002fe2000c101b06 */
[----:B------:R-:W-:Y:S05]  /*16f0*/  EXIT ;  /* 0x000000000000794d */ /* 0x000fea0003800000 */
        .weak           $__internal_0_$__cuda_sm20_dblrcp_rn_slowpath_v3
        .type           $__internal_0_$__cuda_sm20_dblrcp_rn_slowpath_v3,@function
        .size           $__internal_0_$__cuda_sm20_dblrcp_rn_slowpath_v3,($__internal_1_$__cuda_sm3x_div_rn_noftz_f32_slowpath - $__internal_0_$__cuda_sm20_dblrcp_rn_slowpath_v3)
$__internal_0_$__cuda_sm20_dblrcp_rn_slowpath_v3:
[----:B------:R-:W-:-:S14]  /*1700*/  DSETP.GTU.AND P0, PT, |R2|, +INF , PT ;  /* 0x7ff000000200742a */ /* 0x000fdc0003f0c200 */
[----:B------:R-:W-:Y:S05]  /*1710*/  @P0 BRA `(.L_x_22) ;  /* 0x00000000007c0947 */ /* 0x000fea0003800000 */
[----:B------:R-:W-:-:S04]  /*1720*/  LOP3.LUT R7, R3, 0x7fffffff, RZ, 0xc0, !PT ;  /* 0x7fffffff03077812 */ /* 0x000fc800078ec0ff */
[----:B------:R-:W-:-:S04]  /*1730*/  IADD3 R4, PT, PT, R7, -0x1, RZ ;  /* 0xffffffff07047810 */ /* 0x000fc80007ffe0ff */
[----:B------:R-:W-:-:S13]  /*1740*/  ISETP.GE.U32.AND P0, PT, R4, 0x7fefffff, PT ;  /* 0x7fefffff0400780c */ /* 0x000fda0003f06070 */
[----:B------:R-:W-:Y:S01]  /*1750*/  @P0 LOP3.LUT R5, R3, 0x7ff00000, RZ, 0x3c, !PT ;  /* 0x7ff0000003050812 */ /* 0x000fe200078e3cff */
[----:B------:R-:W-:Y:S01]  /*1760*/  @P0 IMAD.MOV.U32 R4, RZ, RZ, RZ ;  /* 0x000000ffff040224 */ /* 0x000fe200078e00ff */
[----:B------:R-:W-:Y:S06]  /*1770*/  @P0 BRA `(.L_x_23) ;  /* 0x00000000006c0947 */ /* 0x000fec0003800000 */
[----:B------:R-:W-:-:S13]  /*1780*/  ISETP.GE.U32.AND P0, PT, R7, 0x1000001, PT ;  /* 0x010000010700780c */ /* 0x000fda0003f06070 */
[----:B------:R-:W-:Y:S05]  /*1790*/  @!P0 BRA `(.L_x_24) ;  /* 0x0000000000348947 */ /* 0x000fea0003800000 */
[----:B------:R-:W-:Y:S01]  /*17a0*/  IADD3 R5, PT, PT, R3, -0x3fe00000, RZ ;  /* 0xc020000003057810 */ /* 0x000fe20007ffe0ff */
[----:B------:R-:W-:-:S03]  /*17b0*/  IMAD.MOV.U32 R4, RZ, RZ, R2 ;  /* 0x000000ffff047224 */ /* 0x000fc600078e0002 */
[----:B------:R-:W0:Y:S03]  /*17c0*/  MUFU.RCP64H R7, R5 ;  /* 0x0000000500077308 */ /* 0x000e260000001800 */
[----:B0-----:R-:W-:-:S08]  /*17d0*/  DFMA R14, -R4, R6, 1 ;  /* 0x3ff00000040e742b */ /* 0x001fd00000000106 */
[----:B------:R-:W-:-:S08]  /*17e0*/  DFMA R14, R14, R14, R14 ;  /* 0x0000000e0e0e722b */ /* 0x000fd0000000000e */
[----:B------:R-:W-:-:S08]  /*17f0*/  DFMA R14, R6, R14, R6 ;  /* 0x0000000e060e722b */ /* 0x000fd00000000006 */
[----:B------:R-:W-:-:S08]  /*1800*/  DFMA R6, -R4, R14, 1 ;  /* 0x3ff000000406742b */ /* 0x000fd0000000010e */
[----:B------:R-:W-:-:S08]  /*1810*/  DFMA R6, R14, R6, R14 ;  /* 0x000000060e06722b */ /* 0x000fd0000000000e */
[----:B------:R-:W-:-:S08]  /*1820*/  DMUL R6, R6, 2.2250738585072013831e-308 ;  /* 0x0010000006067828 */ /* 0x000fd00000000000 */
[----:B------:R-:W-:-:S08]  /*1830*/  DFMA R2, -R2, R6, 1 ;  /* 0x3ff000000202742b */ /* 0x000fd00000000106 */
[----:B------:R-:W-:-:S08]  /*1840*/  DFMA R2, R2, R2, R2 ;  /* 0x000000020202722b */ /* 0x000fd00000000002 */
[----:B------:R-:W-:Y:S01]  /*1850*/  DFMA R4, R6, R2, R6 ;  /* 0x000000020604722b */ /* 0x000fe20000000006 */
[----:B------:R-:W-:Y:S10]  /*1860*/  BRA `(.L_x_23) ;  /* 0x0000000000307947 */ /* 0x000ff40003800000 */
.L_x_24:
[----:B------:R-:W-:Y:S01]  /*1870*/  DMUL R2, R2, 8.11296384146066816958e+31 ;  /* 0x4690000002027828 */ /* 0x000fe20000000000 */
[----:B------:R-:W-:-:S05]  /*1880*/  MOV R4, R6 ;  /* 0x0000000600047202 */ /* 0x000fca0000000f00 */
[----:B------:R-:W0:Y:S02]  /*1890*/  MUFU.RCP64H R5, R3 ;  /* 0x0000000300057308 */ /* 0x000e240000001800 */
[----:B0-----:R-:W-:-:S08]  /*18a0*/  DFMA R6, -R2, R4, 1 ;  /* 0x3ff000000206742b */ /* 0x001fd00000000104 */
[----:B------:R-:W-:-:S08]  /*18b0*/  DFMA R6, R6, R6, R6 ;  /* 0x000000060606722b */ /* 0x000fd00000000006 */
[----:B------:R-:W-:-:S08]  /*18c0*/  DFMA R6, R4, R6, R4 ;  /* 0x000000060406722b */ /* 0x000fd00000000004 */
[----:B------:R-:W-:-:S08]  /*18d0*/  DFMA R4, -R2, R6, 1 ;  /* 0x3ff000000204742b */ /* 0x000fd00000000106 */
[----:B------:R-:W-:-:S08]  /*18e0*/  DFMA R4, R6, R4, R6 ;  /* 0x000000040604722b */ /* 0x000fd00000000006 */
[----:B------:R-:W-:Y:S01]  /*18f0*/  DMUL R4, R4, 8.11296384146066816958e+31 ;  /* 0x4690000004047828 */ /* 0x000fe20000000000 */
[----:B------:R-:W-:Y:S10]  /*1900*/  BRA `(.L_x_23) ;  /* 0x0000000000087947 */ /* 0x000ff40003800000 */
.L_x_22:
[----:B------:R-:W-:Y:S01]  /*1910*/  LOP3.LUT R5, R3, 0x80000, RZ, 0xfc, !PT ;  /* 0x0008000003057812 */ /* 0x000fe200078efcff */
[----:B------:R-:W-:-:S07]  /*1920*/  IMAD.MOV.U32 R4, RZ, RZ, R2 ;  /* 0x000000ffff047224 */ /* 0x000fce00078e0002 */
.L_x_23:
[----:B------:R-:W-:Y:S01]  /*1930*/  MOV R2, R0 ;  /* 0x0000000000027202 */ /* 0x000fe20000000f00 */
[----:B------:R-:W-:Y:S01]  /*1940*/  IMAD.MOV.U32 R3, RZ, RZ, 0x0 ;  /* 0x00000000ff037424 */ /* 0x000fe200078e00ff */
[----:B------:R-:W-:Y:S01]  /*1950*/  MOV R16, R4 ;  /* 0x0000000400107202 */ /* 0x000fe20000000f00 */
[----:B------:R-:W-:Y:S02]  /*1960*/  IMAD.MOV.U32 R17, RZ, RZ, R5 ;  /* 0x000000ffff117224 */ /* 0x000fe400078e0005 */
[----:B------:R-:W-:Y:S05]  /*1970*/  RET.REL.NODEC R2 `(energy_half_spectrum) ;  /* 0xffffffe402a07950 */ /* 0x000fea0003c3ffff */
        .weak           $__internal_1_$__cuda_sm3x_div_rn_noftz_f32_slowpath
        .type           $__internal_1_$__cuda_sm3x_div_rn_noftz_f32_slowpath,@function
        .size           $__internal_1_$__cuda_sm3x_div_rn_noftz_f32_slowpath,(.L_x_125 - $__internal_1_$__cuda_sm3x_div_rn_noftz_f32_slowpath)
$__internal_1_$__cuda_sm3x_div_rn_noftz_f32_slowpath:
[----:B------:R-:W-:Y:S01]  /*1980*/  SHF.R.U32.HI R19, RZ, 0x17, R0 ;  /* 0x00000017ff137819 */ /* 0x000fe20000011600 */
[----:B------:R-:W-:Y:S01]  /*1990*/  BSSY.RECONVERGENT B3, `(.L_x_25) ;  /* 0x0000062000037945 */ /* 0x000fe20003800200 */
[----:B------:R-:W-:Y:S02]  /*19a0*/  SHF.R.U32.HI R23, RZ, 0x17, R20 ;  /* 0x00000017ff177819 */ /* 0x000fe40000011614 */
[----:B------:R-:W-:Y:S02]  /*19b0*/  LOP3.LUT R19, R19, 0xff, RZ, 0xc0, !PT ;  /* 0x000000ff13137812 */ /* 0x000fe400078ec0ff */
[----:B------:R-:W-:Y:S02]  /*19c0*/  LOP3.LUT R23, R23, 0xff, RZ, 0xc0, !PT ;  /* 0x000000ff17177812 */ /* 0x000fe400078ec0ff */
[----:B------:R-:W-:-:S03]  /*19d0*/  IADD3 R22, PT, PT, R19, -0x1, RZ ;  /* 0xffffffff13167810 */ /* 0x000fc60007ffe0ff */
[----:B------:R-:W-:Y:S01]  /*19e0*/  VIADD R24, R23, 0xffffffff ;  /* 0xffffffff17187836 */ /* 0x000fe20000000000 */
[----:B------:R-:W-:-:S04]  /*19f0*/  ISETP.GT.U32.AND P0, PT, R22, 0xfd, PT ;  /* 0x000000fd1600780c */ /* 0x000fc80003f04070 */
[----:B------:R-:W-:-:S13]  /*1a00*/  ISETP.GT.U32.OR P0, PT, R24, 0xfd, P0 ;  /* 0x000000fd1800780c */ /* 0x000fda0000704470 */
[----:B------:R-:W-:Y:S01]  /*1a10*/  @!P0 MOV R21, RZ ;  /* 0x000000ff00158202 */ /* 0x000fe20000000f00 */
[----:B------:R-:W-:Y:S06]  /*1a20*/  @!P0 BRA `(.L_x_26) ;  /* 0x00000000005c8947 */ /* 0x000fec0003800000 */
[----:B------:R-:W-:Y:S02]  /*1a30*/  FSETP.GTU.FTZ.AND P0, PT, |R20|, +INF , PT ;  /* 0x7f8000001400780b */ /* 0x000fe40003f1c200 */
[----:B------:R-:W-:-:S04]  /*1a40*/  FSETP.GTU.FTZ.AND P1, PT, |R0|, +INF , PT ;  /* 0x7f8000000000780b */ /* 0x000fc80003f3c200 */
[----:B------:R-:W-:-:S13]  /*1a50*/  PLOP3.LUT P0, PT, P0, P1, PT, 0xf8, 0x8f ;  /* 0x00000000008f781c */ /* 0x000fda0000703f70 */
[----:B------:R-:W-:Y:S05]  /*1a60*/  @P0 BRA `(.L_x_27) ;  /* 0x00000004004c0947 */ /* 0x000fea0003800000 */
[----:B------:R-:W-:-:S13]  /*1a70*/  LOP3.LUT P0, RZ, R0, 0x7fffffff, R20, 0xc8, !PT ;  /* 0x7fffffff00ff7812 */ /* 0x000fda000780c814 */
[----:B------:R-:W-:Y:S05]  /*1a80*/  @!P0 BRA `(.L_x_28) ;  /* 0x00000004003c8947 */ /* 0x000fea0003800000 */
[----:B------:R-:W-:Y:S02]  /*1a90*/  FSETP.NEU.FTZ.AND P2, PT, |R20|, +INF , PT ;  /* 0x7f8000001400780b */ /* 0x000fe40003f5d200 */
[----:B------:R-:W-:Y:S02]  /*1aa0*/  FSETP.NEU.FTZ.AND P1, PT, |R0|, +INF , PT ;  /* 0x7f8000000000780b */ /* 0x000fe40003f3d200 */
[----:B------:R-:W-:-:S11]  /*1ab0*/  FSETP.NEU.FTZ.AND P0, PT, |R20|, +INF , PT ;  /* 0x7f8000001400780b */ /* 0x000fd60003f1d200 */
[----:B------:R-:W-:Y:S05]  /*1ac0*/  @!P1 BRA !P2, `(.L_x_28) ;  /* 0x00000004002c9947 */ /* 0x000fea0005000000 */
[----:B------:R-:W-:-:S04]  /*1ad0*/  LOP3.LUT P2, RZ, R20, 0x7fffffff, RZ, 0xc0, !PT ;  /* 0x7fffffff14ff7812 */ /* 0x000fc8000784c0ff */
[----:B------:R-:W-:-:S13]  /*1ae0*/  PLOP3.LUT P1, PT, P1, P2, PT, 0x2f, 0xf2 ;  /* 0x0000000000f2781c */ /* 0x000fda0000f24577 */
[----:B------:R-:W-:Y:S05]  /*1af0*/  @P1 BRA `(.L_x_29) ;  /* 0x0000000400181947 */ /* 0x000fea0003800000 */
[----:B------:R-:W-:-:S04]  /*1b00*/  LOP3.LUT P1, RZ, R0, 0x7fffffff, RZ, 0xc0, !PT ;  /* 0x7fffffff00ff7812 */ /* 0x000fc8000782c0ff */
[----:B------:R-:W-:-:S13]  /*1b10*/  PLOP3.LUT P0, PT, P0, P1, PT, 0x2f, 0xf2 ;  /* 0x0000000000f2781c */ /* 0x000fda0000702577 */
[----:B------:R-:W-:Y:S05]  /*1b20*/  @P0 BRA `(.L_x_30) ;  /* 0x0000000400000947 */ /* 0x000fea0003800000 */
[----:B------:R-:W-:Y:S02]  /*1b30*/  ISETP.GE.AND P0, PT, R24, RZ, PT ;  /* 0x000000ff1800720c */ /* 0x000fe40003f06270 */
[----:B------:R-:W-:-:S11]  /*1b40*/  ISETP.GE.AND P1, PT, R22, RZ, PT ;  /* 0x000000ff1600720c */ /* 0x000fd60003f26270 */
[----:B------:R-:W-:Y:S01]  /*1b50*/  @P0 IMAD.MOV.U32 R21, RZ, RZ, RZ ;  /* 0x000000ffff150224 */ /* 0x000fe200078e00ff */
[----:B------:R-:W-:Y:S01]  /*1b60*/  @!P0 MOV R21, 0xffffffc0 ;  /* 0xffffffc000158802 */ /* 0x000fe20000000f00 */
[----:B------:R-:W-:Y:S01]  /*1b70*/  @!P0 FFMA R20, R20, 1.84467440737095516160e+19, RZ ;  /* 0x5f80000014148823 */ /* 0x000fe200000000ff */
[----:B------:R-:W-:-:S03]  /*1b80*/  @!P1 FFMA R0, R0, 1.84467440737095516160e+19, RZ ;  /* 0x5f80000000009823 */ /* 0x000fc600000000ff */
[----:B------:R-:W-:-:S07]  /*1b90*/  @!P1 VIADD R21, R21, 0x40 ;  /* 0x0000004015159836 */ /* 0x000fce0000000000 */
.L_x_26:
[----:B------:R-:W-:Y:S01]  /*1ba0*/  LEA R29, R19, 0xc0800000, 0x17 ;  /* 0xc0800000131d7811 */ /* 0x000fe200078eb8ff */
[----:B------:R-:W-:Y:S01]  /*1bb0*/  VIADD R24, R23, 0xffffff81 ;  /* 0xffffff8117187836 */ /* 0x000fe20000000000 */
[----:B------:R-:W-:Y:S02]  /*1bc0*/  BSSY.RECONVERGENT B4, `(.L_x_31) ;  /* 0x0000035000047945 */ /* 0x000fe40003800200 */
[----:B------:R-:W-:Y:S01]  /*1bd0*/  IADD3 R28, PT, PT, -R29, R0, RZ ;  /* 0x000000001d1c7210 */ /* 0x000fe20007ffe1ff */
[C---:B------:R-:W-:Y:S01]  /*1be0*/  IMAD R23, R24.reuse, -0x800000, R20 ;  /* 0xff80000018177824 */ /* 0x040fe200078e0214 */
[----:B------:R-:W-:Y:S02]  /*1bf0*/  IADD3 R24, PT, PT, R24, 0x7f, -R19 ;  /* 0x0000007f18187810 */ /* 0x000fe40007ffe813 */
[----:B------:R-:W0:Y:S01]  /*1c00*/  MUFU.RCP R29, R28 ;  /* 0x0000001c001d7308 */ /* 0x000e220000001000 */
[----:B------:R-:W-:-:S04]  /*1c10*/  FADD.FTZ R22, -R28, -RZ ;  /* 0x800000ff1c167221 */ /* 0x000fc80000010100 */
[----:B0-----:R-:W-:-:S04]  /*1c20*/  FFMA R0, R29, R22, 1 ;  /* 0x3f8000001d007423 */ /* 0x001fc80000000016 */
[----:B------:R-:W-:-:S04]  /*1c30*/  FFMA R0, R29, R0, R29 ;  /* 0x000000001d007223 */ /* 0x000fc8000000001d */
[----:B------:R-:W-:-:S04]  /*1c40*/  FFMA R29, R23, R0, RZ ;  /* 0x00000000171d7223 */ /* 0x000fc800000000ff */
[----:B------:R-:W-:-:S04]  /*1c50*/  FFMA R19, R22, R29, R23 ;  /* 0x0000001d16137223 */ /* 0x000fc80000000017 */
[----:B------:R-:W-:-:S04]  /*1c60*/  FFMA R19, R0, R19, R29 ;  /* 0x0000001300137223 */ /* 0x000fc8000000001d */
[----:B------:R-:W-:Y:S01]  /*1c70*/  FFMA R20, R22, R19, R23 ;  /* 0x0000001316147223 */ /* 0x000fe20000000017 */
[----:B------:R-:W-:-:S03]  /*1c80*/  IADD3 R23, PT, PT, R24, R21, RZ ;  /* 0x0000001518177210 */ /* 0x000fc60007ffe0ff */
[----:B------:R-:W-:-:S05]  /*1c90*/  FFMA R22, R0, R20, R19 ;  /* 0x0000001400167223 */ /* 0x000fca0000000013 */
[----:B------:R-:W-:-:S04]  /*1ca0*/  SHF.R.U32.HI R24, RZ, 0x17, R22 ;  /* 0x00000017ff187819 */ /* 0x000fc80000011616 */
[----:B------:R-:W-:-:S05]  /*1cb0*/  LOP3.LUT R24, R24, 0xff, RZ, 0xc0, !PT ;  /* 0x000000ff18187812 */ /* 0x000fca00078ec0ff */
[----:B------:R-:W-:-:S05]  /*1cc0*/  IMAD.IADD R21, R24, 0x1, R23 ;  /* 0x0000000118157824 */ /* 0x000fca00078e0217 */
[----:B------:R-:W-:-:S04]  /*1cd0*/  IADD3 R24, PT, PT, R21, -0x1, RZ ;  /* 0xffffffff15187810 */ /* 0x000fc80007ffe0ff */
[----:B------:R-:W-:-:S13]  /*1ce0*/  ISETP.GE.U32.AND P0, PT, R24, 0xfe, PT ;  /* 0x000000fe1800780c */ /* 0x000fda0003f06070 */
[----:B------:R-:W-:Y:S05]  /*1cf0*/  @!P0 BRA `(.L_x_32) ;  /* 0x0000000000808947 */ /* 0x000fea0003800000 */
[----:B------:R-:W-:-:S13]  /*1d00*/  ISETP.GT.AND P0, PT, R21, 0xfe, PT ;  /* 0x000000fe1500780c */ /* 0x000fda0003f04270 */
[----:B------:R-:W-:Y:S05]  /*1d10*/  @P0 BRA `(.L_x_33) ;  /* 0x00000000006c0947 */ /* 0x000fea0003800000 */
[----:B------:R-:W-:-:S13]  /*1d20*/  ISETP.GE.AND P0, PT, R21, 0x1, PT ;  /* 0x000000011500780c */ /* 0x000fda0003f06270 */
[----:B------:R-:W-:Y:S05]  /*1d30*/  @P0 BRA `(.L_x_34) ;  /* 0x0000000000740947 */ /* 0x000fea0003800000 */
[----:B------:R-:W-:Y:S02]  /*1d40*/  ISETP.GE.AND P0, PT, R21, -0x18, PT ;  /* 0xffffffe81500780c */ /* 0x000fe40003f06270 */
[----:B------:R-:W-:-:S11]  /*1d50*/  LOP3.LUT R22, R22, 0x80000000, RZ, 0xc0, !PT ;  /* 0x8000000016167812 */ /* 0x000fd600078ec0ff */
[----:B------:R-:W-:Y:S05]  /*1d60*/  @!P0 BRA `(.L_x_34) ;  /* 0x0000000000688947 */ /* 0x000fea0003800000 */
[CCC-:B------:R-:W-:Y:S01]  /*1d70*/  FFMA.RZ R23, R0.reuse, R20.reuse, R19.reuse ;  /* 0x0000001400177223 */ /* 0x1c0fe2000000c013 */
[CCC-:B------:R-:W-:Y:S01]  /*1d80*/  FFMA.RP R24, R0.reuse, R20.reuse, R19.reuse ;  /* 0x0000001400187223 */ /* 0x1c0fe20000008013 */
[----:B------:R-:W-:Y:S01]  /*1d90*/  FFMA.RM R19, R0, R20, R19 ;  /* 0x0000001400137223 */ /* 0x000fe20000004013 */
[C---:B------:R-:W-:Y:S01]  /*1da0*/  VIADD R0, R21.reuse, 0x20 ;  /* 0x0000002015007836 */ /* 0x040fe20000000000 */
[----:B------:R-:W-:Y:S02]  /*1db0*/  ISETP.NE.AND P2, PT, R21, RZ, PT ;  /* 0x000000ff1500720c */ /* 0x000fe40003f45270 */
[----:B------:R-:W-:Y:S02]  /*1dc0*/  LOP3.LUT R23, R23, 0x7fffff, RZ, 0xc0, !PT ;  /* 0x007fffff17177812 */ /* 0x000fe400078ec0ff */
[----:B------:R-:W-:Y:S02]  /*1dd0*/  ISETP.NE.AND P1, PT, R21, RZ, PT ;  /* 0x000000ff1500720c */ /* 0x000fe40003f25270 */
[----:B------:R-:W-:-:S02]  /*1de0*/  LOP3.LUT R23, R23, 0x800000, RZ, 0xfc, !PT ;  /* 0x0080000017177812 */ /* 0x000fc400078efcff */
[----:B------:R-:W-:Y:S02]  /*1df0*/  IADD3 R21, PT, PT, -R21, RZ, RZ ;  /* 0x000000ff15157210 */ /* 0x000fe40007ffe1ff */
[----:B------:R-:W-:Y:S02]  /*1e00*/  SHF.L.U32 R0, R23, R0, RZ ;  /* 0x0000000017007219 */ /* 0x000fe400000006ff */
[----:B------:R-:W-:Y:S02]  /*1e10*/  FSETP.NEU.FTZ.AND P0, PT, R24, R19, PT ;  /* 0x000000131800720b */ /* 0x000fe40003f1d000 */
[----:B------:R-:W-:Y:S02]  /*1e20*/  SEL R20, R21, RZ, P2 ;  /* 0x000000ff15147207 */ /* 0x000fe40001000000 */
[----:B------:R-:W-:Y:S02]  /*1e30*/  ISETP.NE.AND P1, PT, R0, RZ, P1 ;  /* 0x000000ff0000720c */ /* 0x000fe40000f25270 */
[----:B------:R-:W-:-:S02]  /*1e40*/  SHF.R.U32.HI R23, RZ, R20, R23 ;  /* 0x00000014ff177219 */ /* 0x000fc40000011617 */
[----:B------:R-:W-:Y:S02]  /*1e50*/  PLOP3.LUT P0, PT, P0, P1, PT, 0xf8, 0x8f ;  /* 0x00000000008f781c */ /* 0x000fe40000703f70 */
[----:B------:R-:W-:Y:S02]  /*1e60*/  SHF.R.U32.HI R0, RZ, 0x1, R23 ;  /* 0x00000001ff007819 */ /* 0x000fe40000011617 */
[----:B------:R-:W-:-:S04]  /*1e70*/  SEL R19, RZ, 0x1, !P0 ;  /* 0x00000001ff137807 */ /* 0x000fc80004000000 */
[----:B------:R-:W-:-:S04]  /*1e80*/  LOP3.LUT R20, R19, 0x1, R0, 0xf8, !PT ;  /* 0x0000000113147812 */ /* 0x000fc800078ef800 */
[----:B------:R-:W-:-:S05]  /*1e90*/  LOP3.LUT R23, R20, R23, RZ, 0xc0, !PT ;  /* 0x0000001714177212 */ /* 0x000fca00078ec0ff */
[----:B------:R-:W-:-:S05]  /*1ea0*/  IMAD.IADD R23, R0, 0x1, R23 ;  /* 0x0000000100177824 */ /* 0x000fca00078e0217 */
[----:B------:R-:W-:Y:S01]  /*1eb0*/  LOP3.LUT R22, R23, R22, RZ, 0xfc, !PT ;  /* 0x0000001617167212 */ /* 0x000fe200078efcff */
[----:B------:R-:W-:Y:S06]  /*1ec0*/  BRA `(.L_x_34) ;  /* 0x0000000000107947 */ /* 0x000fec0003800000 */
.L_x_33:
[----:B------:R-:W-:-:S04]  /*1ed0*/  LOP3.LUT R22, R22, 0x80000000, RZ, 0xc0, !PT ;  /* 0x8000000016167812 */ /* 0x000fc800078ec0ff */
[----:B------:R-:W-:Y:S01]  /*1ee0*/  LOP3.LUT R22, R22, 0x7f800000, RZ, 0xfc, !PT ;  /* 0x7f80000016167812 */ /* 0x000fe200078efcff */
[----:B------:R-:W-:Y:S06]  /*1ef0*/  BRA `(.L_x_34) ;  /* 0x0000000000047947 */ /* 0x000fec0003800000 */
.L_x_32:
[----:B------:R-:W-:-:S07]  /*1f00*/  LEA R22, R23, R22, 0x17 ;  /* 0x0000001617167211 */ /* 0x000fce00078eb8ff */
.L_x_34:
[----:B------:R-:W-:Y:S05]  /*1f10*/  BSYNC.RECONVERGENT B4 ;  /* 0x0000000000047941 */ /* 0x000fea0003800200 */
.L_x_31:
[----:B------:R-:W-:Y:S05]  /*1f20*/  BRA `(.L_x_35) ;  /* 0x0000000000207947 */ /* 0x000fea0003800000 */
.L_x_30:
[----:B------:R-:W-:-:S04]  /*1f30*/  LOP3.LUT R0, R0, 0x80000000, R20, 0x48, !PT ;  /* 0x8000000000007812 */ /* 0x000fc800078e4814 */
[----:B------:R-:W-:Y:S01]  /*1f40*/  LOP3.LUT R22, R0, 0x7f800000, RZ, 0xfc, !PT ;  /* 0x7f80000000167812 */ /* 0x000fe200078efcff */
[----:B------:R-:W-:Y:S06]  /*1f50*/  BRA `(.L_x_35) ;  /* 0x0000000000147947 */ /* 0x000fec0003800000 */
.L_x_29:
[----:B------:R-:W-:Y:S01]  /*1f60*/  LOP3.LUT R22, R0, 0x80000000, R20, 0x48, !PT ;  /* 0x8000000000167812 */ /* 0x000fe200078e4814 */
[----:B------:R-:W-:Y:S06]  /*1f70*/  BRA `(.L_x_35) ;  /* 0x00000000000c7947 */ /* 0x000fec0003800000 */
.L_x_28:
[----:B------:R-:W0:Y:S01]  /*1f80*/  MUFU.RSQ R22, -QNAN ;  /* 0xffc0000000167908 */ /* 0x000e220000001400 */
[----:B------:R-:W-:Y:S05]  /*1f90*/  BRA `(.L_x_35) ;  /* 0x0000000000047947 */ /* 0x000fea0003800000 */
.L_x_27:
[----:B------:R-:W-:-:S07]  /*1fa0*/  FADD.FTZ R22, R20, R0 ;  /* 0x0000000014167221 */ /* 0x000fce0000010000 */
.L_x_35:
[----:B------:R-:W-:Y:S05]  /*1fb0*/  BSYNC.RECONVERGENT B3 ;  /* 0x0000000000037941 */ /* 0x000fea0003800200 */
.L_x_25:
[----:B------:R-:W-:Y:S02]  /*1fc0*/  HFMA2 R19, -RZ, RZ, 0, 0 ;  /* 0x00000000ff137431 */ /* 0x000fe400000001ff */
[----:B0-----:R-:W-:Y:S02]  /*1fd0*/  IMAD.MOV.U32 R0, RZ, RZ, R22 ;  /* 0x000000ffff007224 */ /* 0x001fe400078e0016 */
[----:B------:R-:W-:Y:S05]  /*1fe0*/  RET.REL.NODEC R18 `(energy_half_spectrum) ;  /* 0xffffffe012047950 */ /* 0x000fea0003c3ffff */
.L_x_36:
        /* <DEDUP_REMOVED lines=9> */
.L_x_125:


//--------------------- .text.gather_forces_to_atoms --------------------------
	.section	.text.gather_forces_to_atoms,"ax",@progbits
	.align	128
        .global         gather_forces_to_atoms
        .type           gather_forces_to_atoms,@function
        .size           gather_forces_to_atoms,(.L_x_126 - gather_forces_to_atoms)
        .other          gather_forces_to_atoms,@"STO_CUDA_ENTRY STV_DEFAULT"
gather_forces_to_atoms:
.text.gather_forces_to_atoms:
[----:B------:R-:W0:Y:S01]  /*0000*/  LDC R1, c[0x0][0x37c] ;  /* 0x0000df00ff017b82 */ /* 0x000e220000000800 */
[----:B------:R-:W1:Y:S07]  /*0010*/  S2R R3, SR_TID.X ;  /* 0x0000000000037919 */ /* 0x000e6e0000002100 */
[----:B------:R-:W1:Y:S01]  /*0020*/  S2UR UR4, SR_CTAID.X ;  /* 0x00000000000479c3 */ /* 0x000e620000002500 */
[----:B------:R-:W2:Y:S01]  /*0030*/  LDCU UR5, c[0x0][0x3b0] ;  /* 0x00007600ff0577ac */ /* 0x000ea20008000800 */
[----:B0-----:R-:W-:-:S05]  /*0040*/  IADD3 R1, PT, PT, R1, -0x10, RZ ;  /* 0xfffffff001017810 */ /* 0x001fca0007ffe0ff */
[----:B------:R-:W-:Y:S01]  /*0050*/  IMAD.MOV.U32 R0, RZ, RZ, R1 ;  /* 0x000000ffff007224 */ /* 0x000fe200078e0001 */
[----:B------:R-:W1:Y:S02]  /*0060*/  LDC R2, c[0x0][0x360] ;  /* 0x0000d800ff027b82 */ /* 0x000e640000000800 */
[----:B-1----:R-:W-:-:S05]  /*0070*/  IMAD R2, R2, UR4, R3 ;  /* 0x0000000402027c24 */ /* 0x002fca000f8e0203 */
[----:B--2---:R-:W-:-:S13]  /*0080*/  ISETP.GE.AND P0, PT, R2, UR5, PT ;  /* 0x0000000502007c0c */ /* 0x004fda000bf06270 */
[----:B------:R-:W-:Y:S05]  /*0090*/  @P0 EXIT ;  /* 0x000000000000094d */ /* 0x000fea0003800000 */
[----:B------:R-:W0:Y:S01]  /*00a0*/  LDC.64 R6, c[0x0][0x380] ;  /* 0x0000e000ff067b82 */ /* 0x000e220000000a00 */
[----:B------:R-:W1:Y:S07]  /*00b0*/  LDCU.64 UR6, c[0x0][0x358] ;  /* 0x00006b00ff0677ac */ /* 0x000e6e0008000a00 */
[----:B------:R-:W2:Y:S01]  /*00c0*/  LDC R11, c[0x0][0x3c0] ;  /* 0x0000f000ff0b7b82 */ /* 0x000ea20000000800 */
[----:B0-----:R-:W-:-:S05]  /*00d0*/  IMAD.WIDE R6, R2, 0xc, R6 ;  /* 0x0000000c02067825 */ /* 0x001fca00078e0206 */
[----:B-1----:R-:W3:Y:S04]  /*00e0*/  LDG.E R4, desc[UR6][R6.64] ;  /* 0x0000000606047981 */ /* 0x002ee8000c1e1900 */
[----:B------:R0:W5:Y:S04]  /*00f0*/  LDG.E R5, desc[UR6][R6.64+0x4] ;  /* 0x0000040606057981 */ /* 0x000168000c1e1900 */
[----:B------:R0:W5:Y:S01]  /*0100*/  LDG.E R3, desc[UR6][R6.64+0x8] ;  /* 0x0000080606037981 */ /* 0x000162000c1e1900 */
[----:B--2---:R-:W1:Y:S01]  /*0110*/  MUFU.RCP R8, R11 ;  /* 0x0000000b00087308 */ /* 0x004e620000001000 */
[----:B------:R-:W-:Y:S01]  /*0120*/  BSSY.RECONVERGENT B2, `(.L_x_37) ;  /* 0x000000e000027945 */ /* 0x000fe20003800200 */
[----:B-1----:R-:W-:-:S04]  /*0130*/  FFMA R9, R8, -R11, 1 ;  /* 0x3f80000008097423 */ /* 0x002fc8000000080b */
[----:B------:R-:W-:Y:S02]  /*0140*/  FFMA R9, R8, R9, R8 ;  /* 0x0000000908097223 */ /* 0x000fe40000000008 */
[----:B---3--:R-:W1:Y:S02]  /*0150*/  FCHK P0, R4, R11 ;  /* 0x0000000b04007302 */ /* 0x008e640000000000 */
[----:B------:R-:W-:-:S04]  /*0160*/  FFMA R8, R4, R9, RZ ;  /* 0x0000000904087223 */ /* 0x000fc800000000ff */
[----:B------:R-:W-:-:S04]  /*0170*/  FFMA R10, R8, -R11, R4 ;  /* 0x8000000b080a7223 */ /* 0x000fc80000000004 */
[----:B------:R-:W-:Y:S01]  /*0180*/  FFMA R8, R9, R10, R8 ;  /* 0x0000000a09087223 */ /* 0x000fe20000000008 */
[----:B01----:R-:W-:Y:S06]  /*0190*/  @!P0 BRA `(.L_x_38) ;  /* 0x0000000000188947 */ /* 0x003fec0003800000 */
[----:B------:R-:W0:Y:S01]  /*01a0*/  LDCU UR4, c[0x0][0x3c0] ;  /* 0x00007800ff0477ac */ /* 0x000e220008000800 */
[----:B------:R-:W-:Y:S02]  /*01b0*/  MOV R11, R4 ;  /* 0x00000004000b7202 */ /* 0x000fe40000000f00 */
[----:B------:R-:W-:Y:S01]  /*01c0*/  MOV R22, 0x1f0 ;  /* 0x000001f000167802 */ /* 0x000fe20000000f00 */
[----:B0-----:R-:W-:-:S07]  /*01d0*/  IMAD.U32 R14, RZ, RZ, UR4 ;  /* 0x00000004ff0e7e24 */ /* 0x001fce000f8e00ff */
[----:B-----5:R-:W-:Y:S05]  /*01e0*/  CALL.REL.NOINC `($__internal_2_$__cuda_sm3x_div_rn_noftz_f32_slowpath) ;  /* 0x0000003400047944 */ /* 0x020fea0003c00000 */
[----:B------:R-:W-:-:S07]  /*01f0*/  MOV R8, R11 ;  /* 0x0000000b00087202 */ /* 0x000fce0000000f00 */
.L_x_38:
[----:B------:R-:W-:Y:S05]  /*0200*/  BSYNC.RECONVERGENT B2 ;  /* 0x0000000000027941 */ /* 0x000fea0003800200 */
.L_x_37:
[----:B------:R-:W0:Y:S01]  /*0210*/  LDC R10, c[0x0][0x3c4] ;  /* 0x0000f100ff0a7b82 */ /* 0x000e220000000800 */
[----:B------:R-:W1:Y:S01]  /*0220*/  LDCU UR4, c[0x0][0x3b4] ;  /* 0x00007680ff0477ac */ /* 0x000e620008000800 */
[----:B------:R-:W-:Y:S01]  /*0230*/  BSSY.RECONVERGENT B2, `(.L_x_39) ;  /* 0x0000011000027945 */ /* 0x000fe20003800200 */
[----:B0-----:R-:W0:Y:S08]  /*0240*/  MUFU.RCP R4, R10 ;  /* 0x0000000a00047308 */ /* 0x001e300000001000 */
[----:B-----5:R-:W2:Y:S01]  /*0250*/  FCHK P0, R5, R10 ;  /* 0x0000000a05007302 */ /* 0x020ea20000000000 */
[----:B0-----:R-:W-:-:S04]  /*0260*/  FFMA R7, R4, -R10, 1 ;  /* 0x3f80000004077423 */ /* 0x001fc8000000080a */
[----:B------:R-:W-:Y:S01]  /*0270*/  FFMA R4, R4, R7, R4 ;  /* 0x0000000704047223 */ /* 0x000fe20000000004 */
[----:B-1----:R-:W-:-:S03]  /*0280*/  I2FP.F32.S32 R7, UR4 ;  /* 0x0000000400077c45 */ /* 0x002fc60008201400 */
[----:B------:R-:W-:Y:S02]  /*0290*/  FFMA R6, R5, R4, RZ ;  /* 0x0000000405067223 */ /* 0x000fe400000000ff */
[----:B------:R-:W-:Y:S02]  /*02a0*/  FMUL R16, R7, R8 ;  /* 0x0000000807107220 */ /* 0x000fe40000400000 */
[----:B------:R-:W-:-:S04]  /*02b0*/  FFMA R9, R6, -R10, R5 ;  /* 0x8000000a06097223 */ /* 0x000fc80000000005 */
[----:B------:R-:W-:Y:S01]  /*02c0*/  FFMA R6, R4, R9, R6 ;  /* 0x0000000904067223 */ /* 0x000fe20000000006 */
[----:B--2---:R-:W-:Y:S06]  /*02d0*/  @!P0 BRA `(.L_x_40) ;  /* 0x0000000000188947 */ /* 0x004fec0003800000 */
[----:B------:R-:W0:Y:S01]  /*02e0*/  LDCU UR4, c[0x0][0x3c4] ;  /* 0x00007880ff0477ac */ /* 0x000e220008000800 */
[----:B------:R-:W-:Y:S01]  /*02f0*/  IMAD.MOV.U32 R11, RZ, RZ, R5 ;  /* 0x000000ffff0b7224 */ /* 0x000fe200078e0005 */
[----:B------:R-:W-:Y:S02]  /*0300*/  MOV R22, 0x330 ;  /* 0x0000033000167802 */ /* 0x000fe40000000f00 */
[----:B0-----:R-:W-:-:S07]  /*0310*/  MOV R14, UR4 ;  /* 0x00000004000e7c02 */ /* 0x001fce0008000f00 */
[----:B------:R-:W-:Y:S05]  /*0320*/  CALL.REL.NOINC `($__internal_2_$__cuda_sm3x_div_rn_noftz_f32_slowpath) ;  /* 0x0000003000b47944 */ /* 0x000fea0003c00000 */
[----:B------:R-:W-:-:S07]  /*0330*/  IMAD.MOV.U32 R6, RZ, RZ, R11 ;  /* 0x000000ffff067224 */ /* 0x000fce00078e000b */
.L_x_40:
[----:B------:R-:W-:Y:S05]  /*0340*/  BSYNC.RECONVERGENT B2 ;  /* 0x0000000000027941 */ /* 0x000fea0003800200 */
.L_x_39:
[----:B------:R-:W0:Y:S01]  /*0350*/  LDC R10, c[0x0][0x3c8] ;  /* 0x0000f200ff0a7b82 */ /* 0x000e220000000800 */
[----:B------:R-:W1:Y:S01]  /*0360*/  LDCU UR4, c[0x0][0x3b8] ;  /* 0x00007700ff0477ac */ /* 0x000e620008000800 */
[----:B------:R-:W-:Y:S01]  /*0370*/  BSSY.RECONVERGENT B2, `(.L_x_41) ;  /* 0x0000011000027945 */ /* 0x000fe20003800200 */
[----:B0-----:R-:W0:Y:S08]  /*0380*/  MUFU.RCP R4, R10 ;  /* 0x0000000a00047308 */ /* 0x001e300000001000 */
[----:B------:R-:W2:Y:S01]  /*0390*/  FCHK P0, R3, R10 ;  /* 0x0000000a03007302 */ /* 0x000ea20000000000 */
        /* <DEDUP_REMOVED lines=9> */
[----:B------:R-:W-:Y:S02]  /*0430*/  MOV R11, R3 ;  /* 0x00000003000b7202 */ /* 0x000fe40000000f00 */
[----:B------:R-:W-:Y:S01]  /*0440*/  MOV R22, 0x470 ;  /* 0x0000047000167802 */ /* 0x000fe20000000f00 */
[----:B0-----:R-:W-:-:S07]  /*0450*/  IMAD.U32 R14, RZ, RZ, UR4 ;  /* 0x00000004ff0e7e24 */ /* 0x001fce000f8e00ff */
[----:B------:R-:W-:Y:S05]  /*0460*/  CALL.REL.NOINC `($__internal_2_$__cuda_sm3x_div_rn_noftz_f32_slowpath) ;  /* 0x0000003000647944 */ /* 0x000fea0003c00000 */
[----:B------:R-:W-:-:S07]  /*0470*/  MOV R4, R11 ;  /* 0x0000000b00047202 */ /* 0x000fce0000000f00 */
.L_x_42:
[----:B------:R-:W-:Y:S05]  /*0480*/  BSYNC.RECONVERGENT B2 ;  /* 0x0000000000027941 */ /* 0x000fea0003800200 */
.L_x_41:
[----:B------:R-:W0:Y:S01]  /*0490*/  FRND.FLOOR R5, R16 ;  /* 0x0000001000057307 */ /* 0x000e220000205000 */
[----:B------:R-:W1:Y:S01]  /*04a0*/  LDCU UR4, c[0x0][0x3bc] ;  /* 0x00007780ff0477ac */ /* 0x000e620008000800 */
[----:B------:R-:W-:Y:S02]  /*04b0*/  HFMA2 R9, -RZ, RZ, 2.375, 0 ;  /* 0x40c00000ff097431 */ /* 0x000fe400000001ff */
[----:B------:R-:W-:Y:S01]  /*04c0*/  IMAD.MOV.U32 R14, RZ, RZ, 0x3e2aaaab ;  /* 0x3e2aaaabff0e7424 */ /* 0x000fe200078e00ff */
[----:B------:R-:W-:Y:S03]  /*04d0*/  BSSY.RECONVERGENT B2, `(.L_x_43) ;  /* 0x000001d000027945 */ /* 0x000fe60003800200 */
[----:B------:R-:W-:Y:S01]  /*04e0*/  F2I.FLOOR.NTZ R13, R6 ;  /* 0x00000006000d7305 */ /* 0x000fe20000207100 */
[----:B------:R-:W-:Y:S01]  /*04f0*/  FFMA R9, R14, -R9, 1 ;  /* 0x3f8000000e097423 */ /* 0x000fe20000000809 */
[----:B0-----:R-:W-:-:S06]  /*0500*/  FADD R5, R16, -R5 ;  /* 0x8000000510057221 */ /* 0x001fcc0000000000 */
[----:B------:R-:W0:Y:S01]  /*0510*/  FRND.FLOOR R7, R6 ;  /* 0x0000000600077307 */ /* 0x000e220000205000 */
[----:B------:R-:W-:Y:S01]  /*0520*/  FFMA R14, R9, R14, 0.16666667163372039795 ;  /* 0x3e2aaaab090e7423 */ /* 0x000fe2000000000e */
[C---:B------:R-:W-:Y:S01]  /*0530*/  FADD R11, -R5.reuse, 1 ;  /* 0x3f800000050b7421 */ /* 0x040fe20000000100 */
[----:B-1----:R-:W-:Y:S01]  /*0540*/  I2FP.F32.S32 R3, UR4 ;  /* 0x0000000400037c45 */ /* 0x002fe20008201400 */
[----:B------:R-:W-:Y:S02]  /*0550*/  FMUL R10, R5, R5 ;  /* 0x00000005050a7220 */ /* 0x000fe40000400000 */
[----:B------:R-:W-:Y:S02]  /*0560*/  FMUL R8, R11, R11 ;  /* 0x0000000b0b087220 */ /* 0x000fe40000400000 */
[----:B------:R1:W-:Y:S01]  /*0570*/  F2I.FLOOR.NTZ R12, R16 ;  /* 0x00000010000c7305 */ /* 0x0003e20000207100 */
[----:B------:R-:W-:Y:S01]  /*0580*/  FMUL R4, R3, R4 ;  /* 0x0000000403047220 */ /* 0x000fe20000400000 */
[----:B------:R-:W-:-:S04]  /*0590*/  FMUL R11, R11, R8 ;  /* 0x000000080b0b7220 */ /* 0x000fc80000400000 */
[----:B------:R-:W-:Y:S02]  /*05a0*/  FFMA R8, R11, R14, RZ ;  /* 0x0000000e0b087223 */ /* 0x000fe400000000ff */
[----:B------:R-:W-:Y:S01]  /*05b0*/  FCHK P0, R11, 6 ;  /* 0x40c000000b007902 */ /* 0x000fe20000000000 */
[----:B0-----:R-:W-:Y:S01]  /*05c0*/  FADD R6, R6, -R7 ;  /* 0x8000000706067221 */ /* 0x001fe20000000000 */
[----:B-1----:R-:W-:Y:S02]  /*05d0*/  VIADD R16, R13, 0xffffffff ;  /* 0xffffffff0d107836 */ /* 0x002fe40000000000 */
[----:B------:R-:W-:-:S04]  /*05e0*/  FFMA R9, R8, -6, R11 ;  /* 0xc0c0000008097823 */ /* 0x000fc8000000000b */
[----:B------:R-:W-:Y:S01]  /*05f0*/  FFMA R8, R14, R9, R8 ;  /* 0x000000090e087223 */ /* 0x000fe20000000008 */
[----:B------:R-:W0:Y:S08]  /*0600*/  FRND.FLOOR R3, R4 ;  /* 0x0000000400037307 */ /* 0x000e300000205000 */
[----:B------:R-:W1:Y:S01]  /*0610*/  F2I.FLOOR.NTZ R15, R4 ;  /* 0x00000004000f7305 */ /* 0x000e620000207100 */
[----:B0-----:R-:W-:Y:S01]  /*0620*/  FADD R18, R4, -R3 ;  /* 0x8000000304127221 */ /* 0x001fe20000000000 */
[----:B------:R-:W-:Y:S01]  /*0630*/  FMUL R3, R5, R10 ;  /* 0x0000000a05037220 */ /* 0x000fe20000400000 */
[----:B-1----:R-:W-:Y:S01]  /*0640*/  IADD3 R17, PT, PT, R15, -0x1, RZ ;  /* 0xffffffff0f117810 */ /* 0x002fe20007ffe0ff */
[----:B------:R-:W-:Y:S06]  /*0650*/  @!P0 BRA `(.L_x_44) ;  /* 0x0000000000108947 */ /* 0x000fec0003800000 */
[----:B------:R-:W-:Y:S01]  /*0660*/  IMAD.MOV.U32 R14, RZ, RZ, 0x40c00000 ;  /* 0x40c00000ff0e7424 */ /* 0x000fe200078e00ff */
[----:B------:R-:W-:-:S07]  /*0670*/  MOV R22, 0x690 ;  /* 0x0000069000167802 */ /* 0x000fce0000000f00 */
[----:B------:R-:W-:Y:S05]  /*0680*/  CALL.REL.NOINC `($__internal_2_$__cuda_sm3x_div_rn_noftz_f32_slowpath) ;  /* 0x0000002c00dc7944 */ /* 0x000fea0003c00000 */
[----:B------:R-:W-:-:S07]  /*0690*/  MOV R8, R11 ;  /* 0x0000000b00087202 */ /* 0x000fce0000000f00 */
.L_x_44:
[----:B------:R-:W-:Y:S05]  /*06a0*/  BSYNC.RECONVERGENT B2 ;  /* 0x0000000000027941 */ /* 0x000fea0003800200 */
.L_x_43:
[----:B------:R-:W-:Y:S01]  /*06b0*/  FMUL R7, R3, 3 ;  /* 0x4040000003077820 */ /* 0x000fe20000400000 */
[----:B------:R-:W-:Y:S02]  /*06c0*/  HFMA2 R14, -RZ, RZ, 2.375, 0 ;  /* 0x40c00000ff0e7431 */ /* 0x000fe400000001ff */
[----:B------:R-:W-:Y:S01]  /*06d0*/  IMAD.MOV.U32 R9, RZ, RZ, 0x3e2aaaab ;  /* 0x3e2aaaabff097424 */ /* 0x000fe200078e00ff */
[----:B------:R-:W-:Y:S01]  /*06e0*/  BSSY.RECONVERGENT B2, `(.L_x_45) ;  /* 0x000000e000027945 */ /* 0x000fe20003800200 */
[----:B------:R-:W-:-:S04]  /*06f0*/  FFMA R4, R10, -6, R7 ;  /* 0xc0c000000a047823 */ /* 0x000fc80000000007 */
[----:B------:R-:W-:Y:S01]  /*0700*/  FADD R11, R4, 4 ;  /* 0x40800000040b7421 */ /* 0x000fe20000000000 */
[----:B------:R-:W-:-:S03]  /*0710*/  FFMA R14, R9, -R14, 1 ;  /* 0x3f800000090e7423 */ /* 0x000fc6000000080e */
[----:B------:R-:W0:Y:S01]  /*0720*/  FCHK P0, R11, 6 ;  /* 0x40c000000b007902 */ /* 0x000e220000000000 */
[----:B------:R-:W-:-:S04]  /*0730*/  FFMA R4, R14, R9, 0.16666667163372039795 ;  /* 0x3e2aaaab0e047423 */ /* 0x000fc80000000009 */
[----:B------:R-:W-:-:S04]  /*0740*/  FFMA R9, R4, R11, RZ ;  /* 0x0000000b04097223 */ /* 0x000fc800000000ff */
[----:B------:R-:W-:-:S04]  /*0750*/  FFMA R14, R9, -6, R11 ;  /* 0xc0c00000090e7823 */ /* 0x000fc8000000000b */
[----:B------:R-:W-:Y:S01]  /*0760*/  FFMA R9, R4, R14, R9 ;  /* 0x0000000e04097223 */ /* 0x000fe20000000009 */
[----:B0-----:R-:W-:Y:S06]  /*0770*/  @!P0 BRA `(.L_x_46) ;  /* 0x0000000000108947 */ /* 0x001fec0003800000 */
[----:B------:R-:W-:Y:S01]  /*0780*/  IMAD.MOV.U32 R14, RZ, RZ, 0x40c00000 ;  /* 0x40c00000ff0e7424 */ /* 0x000fe200078e00ff */
[----:B------:R-:W-:-:S07]  /*0790*/  MOV R22, 0x7b0 ;  /* 0x000007b000167802 */ /* 0x000fce0000000f00 */
[----:B------:R-:W-:Y:S05]  /*07a0*/  CALL.REL.NOINC `($__internal_2_$__cuda_sm3x_div_rn_noftz_f32_slowpath) ;  /* 0x0000002c00947944 */ /* 0x000fea0003c00000 */
[----:B------:R-:W-:-:S07]  /*07b0*/  MOV R9, R11 ;  /* 0x0000000b00097202 */ /* 0x000fce0000000f00 */
.L_x_46:
[----:B------:R-:W-:Y:S05]  /*07c0*/  BSYNC.RECONVERGENT B2 ;  /* 0x0000000000027941 */ /* 0x000fea0003800200 */
.L_x_45:
[----:B------:R-:W-:Y:S01]  /*07d0*/  FFMA R10, R10, 3, -R7 ;  /* 0x404000000a0a7823 */ /* 0x000fe20000000807 */
[----:B------:R-:W-:Y:S02]  /*07e0*/  HFMA2 R7, -RZ, RZ, 2.375, 0 ;  /* 0x40c00000ff077431 */ /* 0x000fe400000001ff */
[----:B------:R-:W-:Y:S01]  /*07f0*/  IMAD.MOV.U32 R4, RZ, RZ, 0x3e2aaaab ;  /* 0x3e2aaaabff047424 */ /* 0x000fe200078e00ff */
[----:B------:R-:W-:Y:S01]  /*0800*/  BSSY.RECONVERGENT B2, `(.L_x_47) ;  /* 0x000000e000027945 */ /* 0x000fe20003800200 */
[----:B------:R-:W-:-:S04]  /*0810*/  FFMA R10, R5, 3, R10 ;  /* 0x40400000050a7823 */ /* 0x000fc8000000000a */
        /* <DEDUP_REMOVED lines=12> */
.L_x_48:
[----:B------:R-:W-:Y:S05]  /*08e0*/  BSYNC.RECONVERGENT B2 ;  /* 0x0000000000027941 */ /* 0x000fea0003800200 */
.L_x_47:
[----:B------:R-:W-:Y:S02]  /*08f0*/  HFMA2 R5, -RZ, RZ, 2.375, 0 ;  /* 0x40c00000ff057431 */ /* 0x000fe400000001ff */
[----:B------:R-:W-:Y:S01]  /*0900*/  IMAD.MOV.U32 R4, RZ, RZ, 0x3e2aaaab ;  /* 0x3e2aaaabff047424 */ /* 0x000fe200078e00ff */
[----:B------:R-:W0:Y:S01]  /*0910*/  FCHK P0, R3, 6 ;  /* 0x40c0000003007902 */ /* 0x000e220000000000 */
[----:B------:R-:W-:Y:S02]  /*0920*/  BSSY.RECONVERGENT B2, `(.L_x_49) ;  /* 0x000000b000027945 */ /* 0x000fe40003800200 */
[----:B------:R-:W-:-:S04]  /*0930*/  FFMA R5, R4, -R5, 1 ;  /* 0x3f80000004057423 */ /* 0x000fc80000000805 */
[----:B------:R-:W-:-:S04]  /*0940*/  FFMA R5, R5, R4, 0.16666667163372039795 ;  /* 0x3e2aaaab05057423 */ /* 0x000fc80000000004 */
[----:B------:R-:W-:-:S04]  /*0950*/  FFMA R4, R3, R5, RZ ;  /* 0x0000000503047223 */ /* 0x000fc800000000ff */
[----:B------:R-:W-:-:S04]  /*0960*/  FFMA R11, R4, -6, R3 ;  /* 0xc0c00000040b7823 */ /* 0x000fc80000000003 */
[----:B------:R-:W-:Y:S01]  /*0970*/  FFMA R11, R5, R11, R4 ;  /* 0x0000000b050b7223 */ /* 0x000fe20000000004 */
[----:B0-----:R-:W-:Y:S06]  /*0980*/  @!P0 BRA `(.L_x_50) ;  /* 0x0000000000108947 */ /* 0x001fec0003800000 */
[----:B------:R-:W-:Y:S01]  /*0990*/  IMAD.MOV.U32 R11, RZ, RZ, R3 ;  /* 0x000000ffff0b7224 */ /* 0x000fe200078e0003 */
[----:B------:R-:W-:Y:S02]  /*09a0*/  MOV R14, 0x40c00000 ;  /* 0x40c00000000e7802 */ /* 0x000fe40000000f00 */
[----:B------:R-:W-:-:S07]  /*09b0*/  MOV R22, 0x9d0 ;  /* 0x000009d000167802 */ /* 0x000fce0000000f00 */
[----:B------:R-:W-:Y:S05]  /*09c0*/  CALL.REL.NOINC `($__internal_2_$__cuda_sm3x_div_rn_noftz_f32_slowpath) ;  /* 0x0000002c000c7944 */ /* 0x000fea0003c00000 */
.L_x_50:
[----:B------:R-:W-:Y:S05]  /*09d0*/  BSYNC.RECONVERGENT B2 ;  /* 0x0000000000027941 */ /* 0x000fea0003800200 */
.L_x_49:
[C---:B------:R-:W-:Y:S01]  /*09e0*/  FADD R3, -R6.reuse, 1 ;  /* 0x3f80000006037421 */ /* 0x040fe20000000100 */
[----:B------:R-:W-:Y:S01]  /*09f0*/  MOV R14, 0x40c00000 ;  /* 0x40c00000000e7802 */ /* 0x000fe20000000f00 */
[----:B------:R-:W-:Y:S01]  /*0a00*/  IMAD.MOV.U32 R5, RZ, RZ, 0x3e2aaaab ;  /* 0x3e2aaaabff057424 */ /* 0x000fe200078e00ff */
[----:B------:R0:W-:Y:S01]  /*0a10*/  STL.128 [R0], R8 ;  /* 0x0000000800007387 */ /* 0x0001e20000100c00 */
[----:B------:R-:W-:Y:S01]  /*0a20*/  FMUL R4, R3, R3 ;  /* 0x0000000303047220 */ /* 0x000fe20000400000 */
[----:B------:R-:W-:Y:S01]  /*0a30*/  BSSY.RECONVERGENT B2, `(.L_x_51) ;  /* 0x0000010000027945 */ /* 0x000fe20003800200 */
[----:B------:R-:W-:Y:S02]  /*0a40*/  FFMA R20, R5, -R14, 1 ;  /* 0x3f80000005147423 */ /* 0x000fe4000000080e */
[----:B------:R-:W-:Y:S01]  /*0a50*/  FMUL R14, R3, R4 ;  /* 0x00000004030e7220 */ /* 0x000fe20000400000 */
[----:B------:R-:W-:Y:S01]  /*0a60*/  FMUL R3, R6, R6 ;  /* 0x0000000606037220 */ /* 0x000fe20000400000 */
[----:B------:R-:W-:-:S02]  /*0a70*/  FFMA R4, R20, R5, 0.16666667163372039795 ;  /* 0x3e2aaaab14047423 */ /* 0x000fc40000000005 */
[----:B------:R-:W1:Y:S01]  /*0a80*/  FCHK P0, R14, 6 ;  /* 0x40c000000e007902 */ /* 0x000e620000000000 */
[----:B------:R-:W-:Y:S01]  /*0a90*/  FMUL R20, R6, R3 ;  /* 0x0000000306147220 */ /* 0x000fe20000400000 */
[----:B------:R-:W-:-:S04]  /*0aa0*/  FFMA R5, R4, R14, RZ ;  /* 0x0000000e04057223 */ /* 0x000fc800000000ff */
[----:B------:R-:W-:-:S04]  /*0ab0*/  FFMA R7, R5, -6, R14 ;  /* 0xc0c0000005077823 */ /* 0x000fc8000000000e */
[----:B------:R-:W-:Y:S01]  /*0ac0*/  FFMA R4, R4, R7, R5 ;  /* 0x0000000704047223 */ /* 0x000fe20000000005 */
[----:B01----:R-:W-:Y:S06]  /*0ad0*/  @!P0 BRA `(.L_x_52) ;  /* 0x0000000000148947 */ /* 0x003fec0003800000 */
[----:B------:R-:W-:Y:S02]  /*0ae0*/  IMAD.MOV.U32 R11, RZ, RZ, R14 ;  /* 0x000000ffff0b7224 */ /* 0x000fe400078e000e */
[----:B------:R-:W-:Y:S01]  /*0af0*/  HFMA2 R14, -RZ, RZ, 2.375, 0 ;  /* 0x40c00000ff0e7431 */ /* 0x000fe200000001ff */
[----:B------:R-:W-:-:S07]  /*0b00*/  MOV R22, 0xb20 ;  /* 0x00000b2000167802 */ /* 0x000fce0000000f00 */
[----:B------:R-:W-:Y:S05]  /*0b10*/  CALL.REL.NOINC `($__internal_2_$__cuda_sm3x_div_rn_noftz_f32_slowpath) ;  /* 0x0000002800b87944 */ /* 0x000fea0003c00000 */
[----:B------:R-:W-:-:S07]  /*0b20*/  IMAD.MOV.U32 R4, RZ, RZ, R11 ;  /* 0x000000ffff047224 */ /* 0x000fce00078e000b */
.L_x_52:
[----:B------:R-:W-:Y:S05]  /*0b30*/  BSYNC.RECONVERGENT B2 ;  /* 0x0000000000027941 */ /* 0x000fea0003800200 */
.L_x_51:
[----:B------:R-:W-:Y:S01]  /*0b40*/  FMUL R10, R20, 3 ;  /* 0x40400000140a7820 */ /* 0x000fe20000400000 */
[----:B------:R-:W-:Y:S01]  /*0b50*/  MOV R7, 0x3e2aaaab ;  /* 0x3e2aaaab00077802 */ /* 0x000fe20000000f00 */
[----:B------:R-:W-:Y:S01]  /*0b60*/  IMAD.MOV.U32 R8, RZ, RZ, 0x40c00000 ;  /* 0x40c00000ff087424 */ /* 0x000fe200078e00ff */
[----:B------:R-:W-:Y:S01]  /*0b70*/  BSSY.RECONVERGENT B2, `(.L_x_53) ;  /* 0x000000e000027945 */ /* 0x000fe20003800200 */
[----:B------:R-:W-:Y:S02]  /*0b80*/  FFMA R5, R3, -6, R10 ;  /* 0xc0c0000003057823 */ /* 0x000fe4000000000a */
[----:B------:R-:W-:Y:S02]  /*0b90*/  FFMA R8, R7, -R8, 1 ;  /* 0x3f80000007087423 */ /* 0x000fe40000000808 */
[----:B------:R-:W-:Y:S02]  /*0ba0*/  FADD R11, R5, 4 ;  /* 0x40800000050b7421 */ /* 0x000fe40000000000 */
[----:B------:R-:W-:-:S02]  /*0bb0*/  FFMA R5, R8, R7, 0.16666667163372039795 ;  /* 0x3e2aaaab08057423 */ /* 0x000fc40000000007 */
[----:B------:R-:W0:Y:S02]  /*0bc0*/  FCHK P0, R11, 6 ;  /* 0x40c000000b007902 */ /* 0x000e240000000000 */
[----:B------:R-:W-:-:S04]  /*0bd0*/  FFMA R8, R5, R11, RZ ;  /* 0x0000000b05087223 */ /* 0x000fc800000000ff */
[----:B------:R-:W-:-:S04]  /*0be0*/  FFMA R7, R8, -6, R11 ;  /* 0xc0c0000008077823 */ /* 0x000fc8000000000b */
[----:B------:R-:W-:Y:S01]  /*0bf0*/  FFMA R5, R5, R7, R8 ;  /* 0x0000000705057223 */ /* 0x000fe20000000008 */
[----:B0-----:R-:W-:Y:S06]  /*0c00*/  @!P0 BRA `(.L_x_54) ;  /* 0x0000000000108947 */ /* 0x001fec0003800000 */
[----:B------:R-:W-:Y:S01]  /*0c10*/  HFMA2 R14, -RZ, RZ, 2.375, 0 ;  /* 0x40c00000ff0e7431 */ /* 0x000fe200000001ff */
[----:B------:R-:W-:-:S07]  /*0c20*/  MOV R22, 0xc40 ;  /* 0x00000c4000167802 */ /* 0x000fce0000000f00 */
[----:B------:R-:W-:Y:S05]  /*0c30*/  CALL.REL.NOINC `($__internal_2_$__cuda_sm3x_div_rn_noftz_f32_slowpath) ;  /* 0x0000002800707944 */ /* 0x000fea0003c00000 */
[----:B------:R-:W-:-:S07]  /*0c40*/  IMAD.MOV.U32 R5, RZ, RZ, R11 ;  /* 0x000000ffff057224 */ /* 0x000fce00078e000b */
.L_x_54:
[----:B------:R-:W-:Y:S05]  /*0c50*/  BSYNC.RECONVERGENT B2 ;  /* 0x0000000000027941 */ /* 0x000fea0003800200 */
.L_x_53:
[----:B------:R-:W-:Y:S01]  /*0c60*/  FFMA R3, R3, 3, -R10 ;  /* 0x4040000003037823 */ /* 0x000fe2000000080a */
[----:B------:R-:W-:Y:S01]  /*0c70*/  MOV R7, 0x3e2aaaab ;  /* 0x3e2aaaab00077802 */ /* 0x000fe20000000f00 */
[----:B------:R-:W-:Y:S01]  /*0c80*/  IMAD.MOV.U32 R8, RZ, RZ, 0x40c00000 ;  /* 0x40c00000ff087424 */ /* 0x000fe200078e00ff */
[----:B------:R-:W-:Y:S01]  /*0c90*/  BSSY.RECONVERGENT B2, `(.L_x_55) ;  /* 0x000000e000027945 */ /* 0x000fe20003800200 */
[----:B------:R-:W-:Y:S02]  /*0ca0*/  FFMA R3, R6, 3, R3 ;  /* 0x4040000006037823 */ /* 0x000fe40000000003 */
        /* <DEDUP_REMOVED lines=12> */
.L_x_56:
[----:B------:R-:W-:Y:S05]  /*0d70*/  BSYNC.RECONVERGENT B2 ;  /* 0x0000000000027941 */ /* 0x000fea0003800200 */
.L_x_55:
[----:B------:R-:W-:Y:S01]  /*0d80*/  MOV R7, 0x3e2aaaab ;  /* 0x3e2aaaab00077802 */ /* 0x000fe20000000f00 */
        /* <DEDUP_REMOVED lines=9> */
[----:B------:R-:W-:Y:S01]  /*0e20*/  MOV R11, R20 ;  /* 0x00000014000b7202 */ /* 0x000fe20000000f00 */
[----:B------:R-:W-:Y:S01]  /*0e30*/  IMAD.MOV.U32 R14, RZ, RZ, 0x40c00000 ;  /* 0x40c00000ff0e7424 */ /* 0x000fe200078e00ff */
[----:B------:R-:W-:-:S07]  /*0e40*/  MOV R22, 0xe60 ;  /* 0x00000e6000167802 */ /* 0x000fce0000000f00 */
[----:B------:R-:W-:Y:S05]  /*0e50*/  CALL.REL.NOINC `($__internal_2_$__cuda_sm3x_div_rn_noftz_f32_slowpath) ;  /* 0x0000002400e87944 */ /* 0x000fea0003c00000 */
[----:B------:R-:W-:-:S07]  /*0e60*/  MOV R7, R11 ;  /* 0x0000000b00077202 */ /* 0x000fce0000000f00 */
.L_x_58:
[----:B------:R-:W-:Y:S05]  /*0e70*/  BSYNC.RECONVERGENT B2 ;  /* 0x0000000000027941 */ /* 0x000fea0003800200 */
.L_x_57:
[----:B------:R-:W-:Y:S01]  /*0e80*/  FADD R3, -R18, 1 ;  /* 0x3f80000012037421 */ /* 0x000fe20000000100 */
[----:B------:R-:W-:Y:S02]  /*0e90*/  HFMA2 R10, -RZ, RZ, 2.375, 0 ;  /* 0x40c00000ff0a7431 */ /* 0x000fe400000001ff */
[----:B------:R-:W-:Y:S01]  /*0ea0*/  IMAD.MOV.U32 R9, RZ, RZ, 0x3e2aaaab ;  /* 0x3e2aaaabff097424 */ /* 0x000fe200078e00ff */
[----:B------:R-:W-:Y:S01]  /*0eb0*/  BSSY.RECONVERGENT B2, `(.L_x_59) ;  /* 0x0000010000027945 */ /* 0x000fe20003800200 */
[----:B------:R-:W-:-:S04]  /*0ec0*/  FMUL R8, R3, R3 ;  /* 0x0000000303087220 */ /* 0x000fc80000400000 */
[----:B------:R-:W-:Y:S01]  /*0ed0*/  FMUL R11, R3, R8 ;  /* 0x00000008030b7220 */ /* 0x000fe20000400000 */
[C---:B------:R-:W-:Y:S01]  /*0ee0*/  FMUL R3, R18.reuse, R18 ;  /* 0x0000001212037220 */ /* 0x040fe20000400000 */
[----:B------:R-:W-:Y:S02]  /*0ef0*/  FFMA R10, R9, -R10, 1 ;  /* 0x3f800000090a7423 */ /* 0x000fe4000000080a */
[----:B------:R-:W0:Y:S01]  /*0f00*/  FCHK P0, R11, 6 ;  /* 0x40c000000b007902 */ /* 0x000e220000000000 */
[----:B------:R-:W-:Y:S01]  /*0f10*/  FMUL R20, R18, R3 ;  /* 0x0000000312147220 */ /* 0x000fe20000400000 */
        /* <DEDUP_REMOVED lines=9> */
.L_x_60:
[----:B------:R-:W-:Y:S05]  /*0fb0*/  BSYNC.RECONVERGENT B2 ;  /* 0x0000000000027941 */ /* 0x000fea0003800200 */
.L_x_59:
        /* <DEDUP_REMOVED lines=17> */
[----:B------:R-:W-:-:S07]  /*10d0*/  IMAD.MOV.U32 R9, RZ, RZ, R11 ;  /* 0x000000ffff097224 */ /* 0x000fce00078e000b */
.L_x_62:
[----:B------:R-:W-:Y:S05]  /*10e0*/  BSYNC.RECONVERGENT B2 ;  /* 0x0000000000027941 */ /* 0x000fea0003800200 */
.L_x_61:
        /* <DEDUP_REMOVED lines=17> */
.L_x_64:
[----:B------:R-:W-:Y:S05]  /*1200*/  BSYNC.RECONVERGENT B2 ;  /* 0x0000000000027941 */ /* 0x000fea0003800200 */
.L_x_63:
        /* <DEDUP_REMOVED lines=14> */
.L_x_66:
[----:B------:R-:W-:Y:S05]  /*12f0*/  BSYNC.RECONVERGENT B2 ;  /* 0x0000000000027941 */ /* 0x000fea0003800200 */
.L_x_65:
[----:B------:R-:W0:Y:S01]  /*1300*/  LDC R3, c[0x0][0x3bc] ;  /* 0x0000ef00ff037b82 */ /* 0x000e220000000800 */
[----:B------:R-:W-:Y:S01]  /*1310*/  IABS R24, R17 ;  /* 0x0000001100187213 */ /* 0x000fe20000000000 */
[----:B------:R-:W-:Y:S01]  /*1320*/  VIADD R23, R15, 0x1 ;  /* 0x000000010f177836 */ /* 0x000fe20000000000 */
[----:B------:R-:W-:Y:S01]  /*1330*/  ISETP.GE.AND P4, PT, R17, RZ, PT ;  /* 0x000000ff1100720c */ /* 0x000fe20003f86270 */
[----:B------:R-:W-:Y:S01]  /*1340*/  VIADD R30, R13, 0x2 ;  /* 0x000000020d1e7836 */ /* 0x000fe20000000000 */
[----:B------:R-:W-:Y:S01]  /*1350*/  ISETP.GE.AND P2, PT, R15, RZ, PT ;  /* 0x000000ff0f00720c */ /* 0x000fe20003f46270 */
[----:B------:R-:W-:Y:S01]  /*1360*/  HFMA2 R60, -RZ, RZ, 0, 0 ;  /* 0x00000000ff3c7431 */ /* 0x000fe200000001ff */
[----:B------:R-:W-:Y:S01]  /*1370*/  IABS R27, R23 ;  /* 0x00000017001b7213 */ /* 0x000fe20000000000 */
[----:B------:R-:W1:Y:S01]  /*1380*/  LDC R52, c[0x0][0x3b8] ;  /* 0x0000ee00ff347b82 */ /* 0x000e620000000800 */
[----:B------:R-:W-:Y:S01]  /*1390*/  IADD3 R28, PT, PT, R13, 0x1, RZ ;  /* 0x000000010d1c7810 */ /* 0x000fe20007ffe0ff */
[----:B------:R-:W2:Y:S01]  /*13a0*/  LDCU.64 UR8, c[0x0][0x388] ;  /* 0x00007100ff0877ac */ /* 0x000ea20008000a00 */
[----:B------:R-:W-:Y:S01]  /*13b0*/  ISETP.GE.AND P0, PT, R16, RZ, PT ;  /* 0x000000ff1000720c */ /* 0x000fe20003f06270 */
[----:B------:R-:W3:Y:S04]  /*13c0*/  LDCU.128 UR12, c[0x0][0x390] ;  /* 0x00007200ff0c77ac */ /* 0x000ee80008000c00 */
[----:B------:R-:W4:Y:S01]  /*13d0*/  LDC R71, c[0x0][0x3b4] ;  /* 0x0000ed00ff477b82 */ /* 0x000f220000000800 */
[----:B------:R-:W-:Y:S01]  /*13e0*/  UMOV UR4, 0xffffffff ;  /* 0xffffffff00047882 */ /* 0x000fe20000000000 */
[----:B0-----:R-:W-:-:S04]  /*13f0*/  IABS R26, R3 ;  /* 0x00000003001a7213 */ /* 0x001fc80000000000 */
[----:B------:R-:W0:Y:S01]  /*1400*/  I2F.RP R19, R26 ;  /* 0x0000001a00137306 */ /* 0x000e220000209400 */
[----:B-1----:R-:W-:-:S07]  /*1410*/  IABS R14, R52 ;  /* 0x00000034000e7213 */ /* 0x002fce0000000000 */
[----:B------:R-:W1:Y:S08]  /*1420*/  I2F.RP R20, R14 ;  /* 0x0000000e00147306 */ /* 0x000e700000209400 */
[----:B0-----:R-:W0:Y:S08]  /*1430*/  MUFU.RCP R19, R19 ;  /* 0x0000001300137308 */ /* 0x001e300000001000 */
[----:B-1----:R-:W1:Y:S01]  /*1440*/  MUFU.RCP R20, R20 ;  /* 0x0000001400147308 */ /* 0x002e620000001000 */
[----:B0-----:R-:W-:-:S07]  /*1450*/  IADD3 R21, PT, PT, R19, 0xffffffe, RZ ;  /* 0x0ffffffe13157810 */ /* 0x001fce0007ffe0ff */
[----:B------:R-:W0:Y:S01]  /*1460*/  F2I.FTZ.U32.TRUNC.NTZ R21, R21 ;  /* 0x0000001500157305 */ /* 0x000e22000021f000 */
[----:B-1----:R-:W-:Y:S01]  /*1470*/  IADD3 R18, PT, PT, R20, 0xffffffe, RZ ;  /* 0x0ffffffe14127810 */ /* 0x002fe20007ffe0ff */
[----:B------:R-:W-:-:S06]  /*1480*/  HFMA2 R20, -RZ, RZ, 0, 0 ;  /* 0x00000000ff147431 */ /* 0x000fcc00000001ff */
[----:B------:R-:W1:Y:S01]  /*1490*/  F2I.FTZ.U32.TRUNC.NTZ R19, R18 ;  /* 0x0000001200137305 */ /* 0x000e62000021f000 */
[----:B0-----:R-:W-:-:S04]  /*14a0*/  IMAD.MOV R25, RZ, RZ, -R21 ;  /* 0x000000ffff197224 */ /* 0x001fc800078e0a15 */
[----:B------:R-:W-:-:S04]  /*14b0*/  IMAD R25, R25, R26, RZ ;  /* 0x0000001a19197224 */ /* 0x000fc800078e02ff */
[----:B------:R-:W-:Y:S01]  /*14c0*/  IMAD.HI.U32 R22, R21, R25, R20 ;  /* 0x0000001915167227 */ /* 0x000fe200078e0014 */
[----:B------:R-:W-:Y:S02]  /*14d0*/  IABS R25, R15 ;  /* 0x0000000f00197213 */ /* 0x000fe40000000000 */
[----:B-1----:R-:W-:Y:S01]  /*14e0*/  IADD3 R31, PT, PT, RZ, -R19, RZ ;  /* 0x80000013ff1f7210 */ /* 0x002fe20007ffe0ff */
[----:B------:R-:W-:Y:S01]  /*14f0*/  IMAD.MOV.U32 R21, RZ, RZ, R24 ;  /* 0x000000ffff157224 */ /* 0x000fe200078e0018 */
[----:B------:R-:W-:Y:S01]  /*1500*/  IADD3 R24, PT, PT, R15, 0x2, RZ ;  /* 0x000000020f187810 */ /* 0x000fe20007ffe0ff */
[----:B------:R-:W-:-:S03]  /*1510*/  IMAD.HI.U32 R18, R22, R25, RZ ;  /* 0x0000001916127227 */ /* 0x000fc600078e00ff */
[----:B------:R-:W-:Y:S01]  /*1520*/  IABS R29, R24 ;  /* 0x00000018001d7213 */ /* 0x000fe20000000000 */
[----:B------:R-:W-:Y:S01]  /*1530*/  IMAD.HI.U32 R20, R22, R21, RZ ;  /* 0x0000001516147227 */ /* 0x000fe200078e00ff */
[----:B------:R-:W-:-:S03]  /*1540*/  IADD3 R18, PT, PT, -R18, RZ, RZ ;  /* 0x000000ff12127210 */ /* 0x000fc60007ffe1ff */
[----:B------:R-:W-:Y:S02]  /*1550*/  IMAD.MOV R17, RZ, RZ, -R20 ;  /* 0x000000ffff117224 */ /* 0x000fe400078e0a14 */
[----:B------:R-:W-:-:S04]  /*1560*/  IMAD.HI.U32 R20, R22, R27, RZ ;  /* 0x0000001b16147227 */ /* 0x000fc800078e00ff */
[----:B------:R-:W-:Y:S02]  /*1570*/  IMAD R17, R26, R17, R21 ;  /* 0x000000111a117224 */ /* 0x000fe400078e0215 */
[----:B------:R-:W-:Y:S02]  /*1580*/  IMAD.MOV R20, RZ, RZ, -R20 ;  /* 0x000000ffff147224 */ /* 0x000fe400078e0a14 */
[----:B------:R-:W-:Y:S01]  /*1590*/  IMAD.HI.U32 R22, R22, R29, RZ ;  /* 0x0000001d16167227 */ /* 0x000fe200078e00ff */
[----:B------:R-:W-:-:S03]  /*15a0*/  ISETP.GT.U32.AND P5, PT, R26, R17, PT ;  /* 0x000000111a00720c */ /* 0x000fc60003fa4070 */
[C---:B------:R-:W-:Y:S01]  /*15b0*/  IMAD R21, R26.reuse, R20, R27 ;  /* 0x000000141a157224 */ /* 0x040fe200078e021b */
[----:B------:R-:W-:Y:S01]  /*15c0*/  IABS R27, R28 ;  /* 0x0000001c001b7213 */ /* 0x000fe20000000000 */
[C---:B------:R-:W-:Y:S01]  /*15d0*/  IMAD R20, R26.reuse, R18, R25 ;  /* 0x000000121a147224 */ /* 0x040fe200078e0219 */
[----:B------:R-:W-:Y:S01]  /*15e0*/  MOV R18, RZ ;  /* 0x000000ff00127202 */ /* 0x000fe20000000f00 */
[----:B------:R-:W-:Y:S01]  /*15f0*/  IMAD.MOV R22, RZ, RZ, -R22 ;  /* 0x000000ffff167224 */ /* 0x000fe200078e0a16 */
[C---:B------:R-:W-:Y:S01]  /*1600*/  ISETP.GT.U32.AND P1, PT, R26.reuse, R21, PT ;  /* 0x000000151a00720c */ /* 0x040fe20003f24070 */
[----:B------:R-:W-:Y:S01]  /*1610*/  IMAD R15, R31, R14, RZ ;  /* 0x0000000e1f0f7224 */ /* 0x000fe200078e02ff */
[C---:B------:R-:W-:Y:S01]  /*1620*/  ISETP.GT.U32.AND P3, PT, R26.reuse, R20, PT ;  /* 0x000000141a00720c */ /* 0x040fe20003f64070 */
[C---:B------:R-:W-:Y:S01]  /*1630*/  IMAD R22, R26.reuse, R22, R29 ;  /* 0x000000161a167224 */ /* 0x040fe200078e021d */
[----:B------:R-:W-:Y:S01]  /*1640*/  IABS R25, R16 ;  /* 0x0000001000197213 */ /* 0x000fe20000000000 */
[----:B------:R-:W-:Y:S01]  /*1650*/  @!P5 IMAD.IADD R17, R17, 0x1, -R26 ;  /* 0x000000011111d824 */ /* 0x000fe200078e0a1a */
[----:B------:R-:W-:Y:S01]  /*1660*/  IABS R16, R13 ;  /* 0x0000000d00107213 */ /* 0x000fe20000000000 */
[----:B------:R-:W-:Y:S01]  /*1670*/  IMAD.HI.U32 R18, R19, R15, R18 ;  /* 0x0000000f13127227 */ /* 0x000fe200078e0012 */
[----:B------:R-:W-:-:S02]  /*1680*/  ISETP.GT.U32.AND P6, PT, R26, R22, PT ;  /* 0x000000161a00720c */ /* 0x000fc40003fc4070 */
[----:B------:R-:W-:Y:S02]  /*1690*/  ISETP.GT.U32.AND P5, PT, R26, R17, PT ;  /* 0x000000111a00720c */ /* 0x000fe40003fa4070 */
[----:B------:R-:W-:Y:S01]  /*16a0*/  IABS R29, R30 ;  /* 0x0000001e001d7213 */ /* 0x000fe20000000000 */
[----:B------:R-:W-:Y:S01]  /*16b0*/  IMAD.HI.U32 R15, R18, R25, RZ ;  /* 0x00000019120f7227 */ /* 0x000fe200078e00ff */
[----:B------:R-:W-:-:S03]  /*16c0*/  @!P1 IADD3 R21, PT, PT, R21, -R26, RZ ;  /* 0x8000001a15159210 */ /* 0x000fc60007ffe0ff */
[--C-:B------:R-:W-:Y:S01]  /*16d0*/  @!P3 IMAD.IADD R20, R20, 0x1, -R26.reuse ;  /* 0x000000011414b824 */ /* 0x100fe200078e0a1a */
[----:B------:R-:W-:Y:S01]  /*16e0*/  ISETP.GT.U32.AND P1, PT, R26, R21, PT ;  /* 0x000000151a00720c */ /* 0x000fe20003f24070 */
[----:B------:R-:W-:Y:S02]  /*16f0*/  IMAD.MOV R15, RZ, RZ, -R15 ;  /* 0x000000ffff0f7224 */ /* 0x000fe400078e0a0f */
[----:B------:R-:W-:Y:S01]  /*1700*/  @!P6 IADD3 R22, PT, PT, R22, -R26, RZ ;  /* 0x8000001a1616e210 */ /* 0x000fe20007ffe0ff */
[----:B------:R-:W-:Y:S01]  /*1710*/  IMAD.HI.U32 R19, R18, R27, RZ ;  /* 0x0000001b12137227 */ /* 0x000fe200078e00ff */
[C---:B------:R-:W-:Y:S02]  /*1720*/  ISETP.GT.U32.AND P3, PT, R26.reuse, R20, PT ;  /* 0x000000141a00720c */ /* 0x040fe40003f64070 */
[----:B------:R-:W-:Y:S01]  /*1730*/  ISETP.GT.U32.AND P6, PT, R26, R22, PT ;  /* 0x000000161a00720c */ /* 0x000fe20003fc4070 */
[----:B------:R-:W-:Y:S01]  /*1740*/  @!P5 IMAD.IADD R17, R17, 0x1, -R26 ;  /* 0x000000011111d824 */ /* 0x000fe200078e0a1a */
[----:B------:R-:W-:Y:S01]  /*1750*/  ISETP.GE.AND P5, PT, R23, RZ, PT ;  /* 0x000000ff1700720c */ /* 0x000fe20003fa6270 */
[----:B------:R-:W-:Y:S01]  /*1760*/  IMAD R15, R14, R15, R25 ;  /* 0x0000000f0e0f7224 */ /* 0x000fe200078e0219 */
[----:B------:R-:W-:Y:S01]  /*1770*/  MOV R23, R16 ;  /* 0x0000001000177202 */ /* 0x000fe20000000f00 */
[----:B------:R-:W-:Y:S01]  /*1780*/  IMAD.MOV R19, RZ, RZ, -R19 ;  /* 0x000000ffff137224 */ /* 0x000fe200078e0a13 */
[----:B------:R-:W-:-:S02]  /*1790*/  @!P1 IADD3 R21, PT, PT, R21, -R26, RZ ;  /* 0x8000001a15159210 */ /* 0x000fc40007ffe0ff */
[----:B------:R-:W-:Y:S01]  /*17a0*/  ISETP.GE.AND P1, PT, R24, RZ, PT ;  /* 0x000000ff1800720c */ /* 0x000fe20003f26270 */
[----:B------:R-:W-:Y:S01]  /*17b0*/  IMAD.HI.U32 R16, R18, R23, RZ ;  /* 0x0000001712107227 */ /* 0x000fe200078e00ff */
[----:B------:R-:W-:Y:S02]  /*17c0*/  @!P4 IADD3 R17, PT, PT, -R17, RZ, RZ ;  /* 0x000000ff1111c210 */ /* 0x000fe40007ffe1ff */
[----:B------:R-:W-:Y:S01]  /*17d0*/  @!P3 IADD3 R20, PT, PT, R20, -R26, RZ ;  /* 0x8000001a1414b210 */ /* 0x000fe20007ffe0ff */
[----:B------:R-:W-:Y:S01]  /*17e0*/  IMAD.HI.U32 R18, R18, R29, RZ ;  /* 0x0000001d12127227 */ /* 0x000fe200078e00ff */
[----:B------:R-:W-:Y:S02]  /*17f0*/  ISETP.GT.U32.AND P3, PT, R14, R15, PT ;  /* 0x0000000f0e00720c */ /* 0x000fe40003f64070 */
[----:B------:R-:W-:Y:S01]  /*1800*/  IADD3 R16, PT, PT, -R16, RZ, RZ ;  /* 0x000000ff10107210 */ /* 0x000fe20007ffe1ff */
[----:B------:R-:W-:Y:S01]  /*1810*/  IMAD.MOV R18, RZ, RZ, -R18 ;  /* 0x000000ffff127224 */ /* 0x000fe200078e0a12 */
[----:B------:R-:W-:Y:S01]  /*1820*/  ISETP.NE.AND P4, PT, R3, RZ, PT ;  /* 0x000000ff0300720c */ /* 0x000fe20003f85270 */
[----:B------:R-:W-:-:S02]  /*1830*/  IMAD R25, R14, R19, R27 ;  /* 0x000000130e197224 */ /* 0x000fc400078e021b */
[----:B------:R-:W-:Y:S02]  /*1840*/  @!P6 IMAD.IADD R22, R22, 0x1, -R26 ;  /* 0x000000011616e824 */ /* 0x000fe400078e0a1a */
[C---:B------:R-:W-:Y:S01]  /*1850*/  IMAD R23, R14.reuse, R16, R23 ;  /* 0x000000100e177224 */ /* 0x040fe200078e0217 */
[C---:B------:R-:W-:Y:S01]  /*1860*/  ISETP.GT.U32.AND P6, PT, R14.reuse, R25, PT ;  /* 0x000000190e00720c */ /* 0x040fe20003fc4070 */
[C---:B------:R-:W-:Y:S01]  /*1870*/  IMAD R27, R14.reuse, R18, R29 ;  /* 0x000000120e1b7224 */ /* 0x040fe200078e021d */
[----:B------:R-:W-:Y:S01]  /*1880*/  LOP3.LUT R16, RZ, R3, RZ, 0x33, !PT ;  /* 0x00000003ff107212 */ /* 0x000fe200078e33ff */
[----:B------:R-:W-:Y:S01]  /*1890*/  @!P5 IMAD.MOV R21, RZ, RZ, -R21 ;  /* 0x000000ffff15d224 */ /* 0x000fe200078e0a15 */
[----:B------:R-:W-:Y:S01]  /*18a0*/  @!P3 IADD3 R15, PT, PT, R15, -R14, RZ ;  /* 0x8000000e0f0fb210 */ /* 0x000fe20007ffe0ff */
[----:B------:R-:W-:Y:S01]  /*18b0*/  @!P2 IMAD.MOV R20, RZ, RZ, -R20 ;  /* 0x000000ffff14a224 */ /* 0x000fe200078e0a14 */
[C---:B------:R-:W-:Y:S02]  /*18c0*/  ISETP.GT.U32.AND P5, PT, R14.reuse, R23, PT ;  /* 0x000000170e00720c */ /* 0x040fe40003fa4070 */
[----:B------:R-:W-:-:S02]  /*18d0*/  ISETP.GT.U32.AND P3, PT, R14, R27, PT ;  /* 0x0000001b0e00720c */ /* 0x000fc40003f64070 */
[----:B------:R-:W-:Y:S02]  /*18e0*/  ISETP.GT.U32.AND P2, PT, R14, R15, PT ;  /* 0x0000000f0e00720c */ /* 0x000fe40003f44070 */
[----:B------:R-:W-:Y:S01]  /*18f0*/  @!P1 IADD3 R22, PT, PT, -R22, RZ, RZ ;  /* 0x000000ff16169210 */ /* 0x000fe20007ffe1ff */
[--C-:B------:R-:W-:Y:S01]  /*1900*/  @!P6 IMAD.IADD R25, R25, 0x1, -R14.reuse ;  /* 0x000000011919e824 */ /* 0x100fe200078e0a0e */
[C---:B------:R-:W-:Y:S02]  /*1910*/  SEL R17, R16.reuse, R17, !P4 ;  /* 0x0000001110117207 */ /* 0x040fe40006000000 */
[C---:B------:R-:W-:Y:S02]  /*1920*/  SEL R20, R16.reuse, R20, !P4 ;  /* 0x0000001410147207 */ /* 0x040fe40006000000 */
[----:B------:R-:W-:Y:S02]  /*1930*/  SEL R21, R16, R21, !P4 ;  /* 0x0000001510157207 */ /* 0x000fe40006000000 */
[----:B------:R-:W-:Y:S01]  /*1940*/  @!P5 IADD3 R23, PT, PT, R23, -R14, RZ ;  /* 0x8000000e1717d210 */ /* 0x000fe20007ffe0ff */
[----:B------:R-:W-:Y:S01]  /*1950*/  @!P3 IMAD.IADD R27, R27, 0x1, -R14 ;  /* 0x000000011b1bb824 */ /* 0x000fe200078e0a0e */
[----:B------:R-:W-:-:S02]  /*1960*/  ISETP.GT.U32.AND P3, PT, R14, R25, PT ;  /* 0x000000190e00720c */ /* 0x000fc40003f64070 */
[----:B------:R-:W-:Y:S02]  /*1970*/  @!P2 IADD3 R15, PT, PT, R15, -R14, RZ ;  /* 0x8000000e0f0fa210 */ /* 0x000fe40007ffe0ff */
[----:B------:R-:W-:Y:S02]  /*1980*/  ISETP.GT.U32.AND P2, PT, R14, R23, PT ;  /* 0x000000170e00720c */ /* 0x000fe40003f44070 */
[----:B------:R-:W-:Y:S01]  /*1990*/  SEL R19, R16, R22, !P4 ;  /* 0x0000001610137207 */ /* 0x000fe20006000000 */
[----:B------:R-:W-:Y:S01]  /*19a0*/  @!P0 IMAD.MOV R15, RZ, RZ, -R15 ;  /* 0x000000ffff0f8224 */ /* 0x000fe200078e0a0f */
[----:B------:R-:W-:Y:S02]  /*19b0*/  ISETP.GE.AND P4, PT, R28, RZ, PT ;  /* 0x000000ff1c00720c */ /* 0x000fe40003f86270 */
[----:B------:R-:W-:Y:S02]  /*19c0*/  ISETP.GT.U32.AND P5, PT, R14, R27, PT ;  /* 0x0000001b0e00720c */ /* 0x000fe40003fa4070 */
[----:B------:R-:W-:-:S02]  /*19d0*/  ISETP.GE.AND P1, PT, R13, RZ, PT ;  /* 0x000000ff0d00720c */ /* 0x000fc40003f26270 */
[----:B------:R-:W-:Y:S02]  /*19e0*/  ISETP.GE.AND P6, PT, R30, RZ, PT ;  /* 0x000000ff1e00720c */ /* 0x000fe40003fc6270 */
[-C--:B------:R-:W-:Y:S01]  /*19f0*/  @!P3 IADD3 R25, PT, PT, R25, -R14.reuse, RZ ;  /* 0x8000000e1919b210 */ /* 0x080fe20007ffe0ff */
[----:B------:R-:W-:Y:S01]  /*1a00*/  @!P2 IMAD.IADD R23, R23, 0x1, -R14 ;  /* 0x000000011717a824 */ /* 0x000fe200078e0a0e */
[----:B------:R-:W-:Y:S02]  /*1a10*/  SHF.R.S32.HI R16, RZ, 0x1f, R17 ;  /* 0x0000001fff107819 */ /* 0x000fe40000011411 */
[----:B------:R-:W-:Y:S01]  /*1a20*/  ISETP.NE.AND P2, PT, R52, RZ, PT ;  /* 0x000000ff3400720c */ /* 0x000fe20003f45270 */
[----:B------:R-:W-:Y:S01]  /*1a30*/  @!P4 IMAD.MOV R25, RZ, RZ, -R25 ;  /* 0x000000ffff19c224 */ /* 0x000fe200078e0a19 */
[----:B------:R-:W-:Y:S02]  /*1a40*/  SHF.R.S32.HI R18, RZ, 0x1f, R20 ;  /* 0x0000001fff127819 */ /* 0x000fe40000011414 */
[----:B------:R-:W-:-:S02]  /*1a50*/  @!P5 IADD3 R27, PT, PT, R27, -R14, RZ ;  /* 0x8000000e1b1bd210 */ /* 0x000fc40007ffe0ff */
[----:B------:R-:W-:Y:S02]  /*1a60*/  LOP3.LUT R14, RZ, R52, RZ, 0x33, !PT ;  /* 0x00000034ff0e7212 */ /* 0x000fe400078e33ff */
[----:B------:R-:W-:Y:S02]  /*1a70*/  SHF.R.S32.HI R22, RZ, 0x1f, R21 ;  /* 0x0000001fff167819 */ /* 0x000fe40000011415 */
[----:B------:R-:W-:Y:S02]  /*1a80*/  LOP3.LUT R16, R16, R3, RZ, 0xc0, !PT ;  /* 0x0000000310107212 */ /* 0x000fe400078ec0ff */
[----:B------:R-:W-:Y:S02]  /*1a90*/  @!P1 IADD3 R23, PT, PT, -R23, RZ, RZ ;  /* 0x000000ff17179210 */ /* 0x000fe40007ffe1ff */
[----:B------:R-:W-:Y:S01]  /*1aa0*/  SHF.R.S32.HI R24, RZ, 0x1f, R19 ;  /* 0x0000001fff187819 */ /* 0x000fe20000011413 */
[----:B------:R-:W-:Y:S01]  /*1ab0*/  IMAD.IADD R47, R17, 0x1, R16 ;  /* 0x00000001112f7824 */ /* 0x000fe200078e0210 */
[----:B------:R-:W-:-:S02]  /*1ac0*/  @!P6 IADD3 R27, PT, PT, -R27, RZ, RZ ;  /* 0x000000ff1b1be210 */ /* 0x000fc40007ffe1ff */
[C---:B------:R-:W-:Y:S02]  /*1ad0*/  SEL R15, R14.reuse, R15, !P2 ;  /* 0x0000000f0e0f7207 */ /* 0x040fe40005000000 */
[----:B------:R-:W-:Y:S02]  /*1ae0*/  SEL R25, R14, R25, !P2 ;  /* 0x000000190e197207 */ /* 0x000fe40005000000 */
[-C--:B------:R-:W-:Y:S02]  /*1af0*/  LOP3.LUT R13, R18, R3.reuse, RZ, 0xc0, !PT ;  /* 0x00000003120d7212 */ /* 0x080fe400078ec0ff */
[----:B------:R-:W-:Y:S02]  /*1b00*/  LOP3.LUT R22, R22, R3, RZ, 0xc0, !PT ;  /* 0x0000000316167212 */ /* 0x000fe400078ec0ff */
[----:B------:R-:W-:Y:S02]  /*1b10*/  SEL R23, R14, R23, !P2 ;  /* 0x000000170e177207 */ /* 0x000fe40005000000 */
[----:B------:R-:W-:Y:S01]  /*1b20*/  LOP3.LUT R24, R24, R3, RZ, 0xc0, !PT ;  /* 0x0000000318187212 */ /* 0x000fe200078ec0ff */
[----:B------:R-:W-:Y:S01]  /*1b30*/  IMAD.IADD R51, R21, 0x1, R22 ;  /* 0x0000000115337824 */ /* 0x000fe200078e0216 */
[----:B------:R-:W-:-:S02]  /*1b40*/  SEL R14, R14, R27, !P2 ;  /* 0x0000001b0e0e7207 */ /* 0x000fc40005000000 */
[----:B------:R-:W-:Y:S01]  /*1b50*/  SHF.R.S32.HI R3, RZ, 0x1f, R15 ;  /* 0x0000001fff037819 */ /* 0x000fe2000001140f */
[----:B------:R-:W-:Y:S01]  /*1b60*/  IMAD.IADD R19, R19, 0x1, R24 ;  /* 0x0000000113137824 */ /* 0x000fe200078e0218 */
[----:B------:R-:W-:Y:S02]  /*1b70*/  SHF.R.S32.HI R17, RZ, 0x1f, R25 ;  /* 0x0000001fff117819 */ /* 0x000fe40000011419 */
[----:B------:R-:W-:Y:S02]  /*1b80*/  IADD3 R49, PT, PT, R20, R13, RZ ;  /* 0x0000000d14317210 */ /* 0x000fe40007ffe0ff */
[----:B------:R-:W-:Y:S02]  /*1b90*/  SHF.R.S32.HI R13, RZ, 0x1f, R23 ;  /* 0x0000001fff0d7819 */ /* 0x000fe40000011417 */
[----:B------:R-:W-:Y:S02]  /*1ba0*/  SHF.R.S32.HI R21, RZ, 0x1f, R14 ;  /* 0x0000001fff157819 */ /* 0x000fe4000001140e */
[----:B------:R-:W-:-:S02]  /*1bb0*/  LOP3.LUT R28, R3, R52, RZ, 0xc0, !PT ;  /* 0x00000034031c7212 */ /* 0x000fc400078ec0ff */
[-C--:B------:R-:W-:Y:S02]  /*1bc0*/  LOP3.LUT R44, R17, R52.reuse, RZ, 0xc0, !PT ;  /* 0x00000034112c7212 */ /* 0x080fe400078ec0ff */
[-C--:B------:R-:W-:Y:S01]  /*1bd0*/  LOP3.LUT R36, R13, R52.reuse, RZ, 0xc0, !PT ;  /* 0x000000340d247212 */ /* 0x080fe200078ec0ff */
[----:B------:R-:W-:Y:S01]  /*1be0*/  IMAD.IADD R28, R15, 0x1, R28 ;  /* 0x000000010f1c7824 */ /* 0x000fe200078e021c */
[----:B------:R-:W-:Y:S01]  /*1bf0*/  LOP3.LUT R21, R21, R52, RZ, 0xc0, !PT ;  /* 0x0000003415157212 */ /* 0x000fe200078ec0ff */
[----:B------:R-:W-:Y:S01]  /*1c00*/  IMAD.IADD R44, R25, 0x1, R44 ;  /* 0x00000001192c7824 */ /* 0x000fe200078e022c */
[----:B------:R-:W-:Y:S02]  /*1c10*/  IADD3 R36, PT, PT, R23, R36, RZ ;  /* 0x0000002417247210 */ /* 0x000fe40007ffe0ff */
[----:B------:R-:W-:Y:S02]  /*1c20*/  IADD3 R14, PT, PT, R14, R21, RZ ;  /* 0x000000150e0e7210 */ /* 0x000fe40007ffe0ff */
[----:B------:R-:W-:-:S02]  /*1c30*/  SHF.R.S32.HI R29, RZ, 0x1f, R28 ;  /* 0x0000001fff1d7819 */ /* 0x000fc4000001141c */
[----:B------:R-:W-:Y:S02]  /*1c40*/  SHF.R.S32.HI R37, RZ, 0x1f, R36 ;  /* 0x0000001fff257819 */ /* 0x000fe40000011424 */
[----:B------:R-:W-:Y:S01]  /*1c50*/  SHF.R.S32.HI R45, RZ, 0x1f, R44 ;  /* 0x0000001fff2d7819 */ /* 0x000fe2000001142c */
[-C--:B------:R-:W-:Y:S01]  /*1c60*/  IMAD.WIDE R22, R47, R52.reuse, R28 ;  /* 0x000000342f167225 */ /* 0x080fe200078e021c */
[----:B------:R-:W-:Y:S02]  /*1c70*/  SHF.R.S32.HI R15, RZ, 0x1f, R14 ;  /* 0x0000001fff0f7819 */ /* 0x000fe4000001140e */
[----:B----4-:R-:W-:Y:S01]  /*1c80*/  SHF.R.S32.HI R3, RZ, 0x1f, R71 ;  /* 0x0000001fff037819 */ /* 0x010fe20000011447 */
[----:B------:R-:W-:-:S04]  /*1c90*/  IMAD.WIDE R24, R49, R52, R28 ;  /* 0x0000003431187225 */ /* 0x000fc800078e021c */
        /* <DEDUP_REMOVED lines=14> */
[-C--:B------:R-:W-:Y:S02]  /*1d80*/  IMAD R15, R23, R71.reuse, RZ ;  /* 0x00000047170f7224 */ /* 0x080fe400078e02ff */
[-C--:B------:R-:W-:Y:S02]  /*1d90*/  IMAD R75, R25, R71.reuse, RZ ;  /* 0x00000047194b7224 */ /* 0x080fe400078e02ff */
[-C--:B------:R-:W-:Y:S02]  /*1da0*/  IMAD R17, R27, R71.reuse, RZ ;  /* 0x000000471b117224 */ /* 0x080fe400078e02ff */
[-C--:B------:R-:W-:Y:S02]  /*1db0*/  IMAD R73, R29, R71.reuse, RZ ;  /* 0x000000471d497224 */ /* 0x080fe400078e02ff */
[-C--:B------:R-:W-:Y:S02]  /*1dc0*/  IMAD R19, R31, R71.reuse, RZ ;  /* 0x000000471f137224 */ /* 0x080fe400078e02ff */
[----:B------:R-:W-:-:S02]  /*1dd0*/  IMAD R61, R33, R71, RZ ;  /* 0x00000047213d7224 */ /* 0x000fc400078e02ff */
        /* <DEDUP_REMOVED lines=9> */
[----:B------:R-:W-:Y:S02]  /*1e70*/  IMAD R14, R53, R71, RZ ;  /* 0x00000047350e7224 */ /* 0x000fe400078e02ff */
[-C--:B------:R-:W-:Y:S02]  /*1e80*/  IMAD R15, R22, R3.reuse, R15 ;  /* 0x00000003160f7224 */ /* 0x080fe400078e020f */
[----:B------:R-:W-:-:S02]  /*1e90*/  IMAD R75, R24, R3, R75 ;  /* 0x00000003184b7224 */ /* 0x000fc400078e024b */
[-C--:B------:R-:W-:Y:S02]  /*1ea0*/  IMAD R17, R26, R3.reuse, R17 ;  /* 0x000000031a117224 */ /* 0x080fe400078e0211 */
[-C--:B------:R-:W-:Y:S02]  /*1eb0*/  IMAD R73, R28, R3.reuse, R73 ;  /* 0x000000031c497224 */ /* 0x080fe400078e0249 */
[-C--:B------:R-:W-:Y:S02]  /*1ec0*/  IMAD R19, R30, R3.reuse, R19 ;  /* 0x000000031e137224 */ /* 0x080fe400078e0213 */
[-C--:B------:R-:W-:Y:S02]  /*1ed0*/  IMAD R61, R32, R3.reuse, R61 ;  /* 0x00000003203d7224 */ /* 0x080fe400078e023d */
        /* <DEDUP_REMOVED lines=9> */
[----:B------:R-:W-:Y:S01]  /*1f70*/  IMAD R3, R52, R3, R14 ;  /* 0x0000000334037224 */ /* 0x000fe200078e020e */
[-C--:B------:R-:W-:Y:S01]  /*1f80*/  IABS R14, R71.reuse ;  /* 0x00000047000e7213 */ /* 0x080fe20000000000 */
[----:B------:R-:W-:-:S04]  /*1f90*/  IMAD.WIDE.U32 R24, R24, R71, RZ ;  /* 0x0000004718187225 */ /* 0x000fc800078e00ff */
[----:B------:R-:W-:Y:S01]  /*1fa0*/  IMAD.WIDE.U32 R28, R28, R71, RZ ;  /* 0x000000471c1c7225 */ /* 0x000fe200078e00ff */
[----:B------:R-:W-:-:S03]  /*1fb0*/  IADD3 R16, PT, PT, R25, R75, RZ ;  /* 0x0000004b19107210 */ /* 0x000fc60007ffe0ff */
        /* <DEDUP_REMOVED lines=14> */
[----:B------:R-:W-:-:S04]  /*20a0*/  IMAD.WIDE.U32 R26, R26, R71, RZ ;  /* 0x000000471a1a7225 */ /* 0x000fc800078e00ff */
[----:B------:R-:W-:-:S04]  /*20b0*/  IMAD.WIDE.U32 R30, R30, R71, RZ ;  /* 0x000000471e1e7225 */ /* 0x000fc800078e00ff */
[----:B------:R-:W-:-:S04]  /*20c0*/  IMAD.WIDE.U32 R34, R34, R71, RZ ;  /* 0x0000004722227225 */ /* 0x000fc800078e00ff */
[----:B------:R-:W-:-:S04]  /*20d0*/  IMAD.WIDE.U32 R38, R38, R71, RZ ;  /* 0x0000004726267225 */ /* 0x000fc800078e00ff */
[----:B------:R-:W-:-:S04]  /*20e0*/  IMAD.WIDE.U32 R42, R42, R71, RZ ;  /* 0x000000472a2a7225 */ /* 0x000fc800078e00ff */
[----:B------:R-:W-:-:S04]  /*20f0*/  IMAD.WIDE.U32 R46, R46, R71, RZ ;  /* 0x000000472e2e7225 */ /* 0x000fc800078e00ff */
[----:B------:R-:W-:Y:S01]  /*2100*/  IMAD.WIDE.U32 R50, R50, R71, RZ ;  /* 0x0000004732327225 */ /* 0x000fe200078e00ff */
[----:B------:R-:W-:-:S03]  /*2110*/  CS2R R70, SRZ ;  /* 0x0000000000467805 */ /* 0x000fc6000001ff00 */
[----:B------:R-:W-:Y:S02]  /*2120*/  IMAD.IADD R15, R23, 0x1, R15 ;  /* 0x00000001170f7824 */ /* 0x000fe400078e020f */
[----:B------:R-:W-:Y:S02]  /*2130*/  IMAD.IADD R17, R27, 0x1, R17 ;  /* 0x000000011b117824 */ /* 0x000fe400078e0211 */
[----:B------:R-:W-:Y:S02]  /*2140*/  IMAD.IADD R19, R31, 0x1, R19 ;  /* 0x000000011f137824 */ /* 0x000fe400078e0213 */
[----:B------:R-:W-:Y:S02]  /*2150*/  IMAD.IADD R21, R35, 0x1, R21 ;  /* 0x0000000123157824 */ /* 0x000fe400078e0215 */
[----:B------:R-:W-:Y:S02]  /*2160*/  IMAD.IADD R63, R39, 0x1, R63 ;  /* 0x00000001273f7824 */ /* 0x000fe400078e023f */
[----:B------:R-:W-:-:S02]  /*2170*/  IMAD.IADD R65, R43, 0x1, R65 ;  /* 0x000000012b417824 */ /* 0x000fc400078e0241 */
[----:B------:R-:W-:Y:S02]  /*2180*/  IMAD.IADD R67, R47, 0x1, R67 ;  /* 0x000000012f437824 */ /* 0x000fe400078e0243 */
[----:B--23--:R-:W-:-:S07]  /*2190*/  IMAD.IADD R69, R51, 0x1, R69 ;  /* 0x0000000133457824 */ /* 0x00cfce00078e0245 */
.L_x_67:
[----:B------:R-:W0:Y:S01]  /*21a0*/  I2F.RP R57, R14 ;  /* 0x0000000e00397306 */ /* 0x000e220000209400 */
[----:B------:R-:W1:Y:S01]  /*21b0*/  LDC R13, c[0x0][0x3b4] ;  /* 0x0000ed00ff0d7b82 */ /* 0x000e620000000800 */
[----:B------:R-:W-:-:S05]  /*21c0*/  VIADD R56, R12, 0xffffffff ;  /* 0xffffffff0c387836 */ /* 0x000fca0000000000 */
[----:B------:R-:W-:Y:S01]  /*21d0*/  ISETP.GE.AND P2, PT, R56, RZ, PT ;  /* 0x000000ff3800720c */ /* 0x000fe20003f46270 */
[----:B0-----:R-:W0:Y:S02]  /*21e0*/  MUFU.RCP R57, R57 ;  /* 0x0000003900397308 */ /* 0x001e240000001000 */
[----:B0-----:R-:W-:Y:S01]  /*21f0*/  VIADD R54, R57, 0xffffffe ;  /* 0x0ffffffe39367836 */ /* 0x001fe20000000000 */
[----:B-1----:R-:W-:-:S05]  /*2200*/  IABS R57, R13 ;  /* 0x0000000d00397213 */ /* 0x002fca0000000000 */
[----:B------:R0:W1:Y:S02]  /*2210*/  F2I.FTZ.U32.TRUNC.NTZ R55, R54 ;  /* 0x0000003600377305 */ /* 0x000064000021f000 */
[----:B0-----:R-:W-:Y:S02]  /*2220*/  MOV R54, RZ ;  /* 0x000000ff00367202 */ /* 0x001fe40000000f00 */
[----:B-1----:R-:W-:-:S05]  /*2230*/  IADD3 R59, PT, PT, RZ, -R55, RZ ;  /* 0x80000037ff3b7210 */ /* 0x002fca0007ffe0ff */
[----:B------:R-:W-:-:S04]  /*2240*/  IMAD R59, R59, R14, RZ ;  /* 0x0000000e3b3b7224 */ /* 0x000fc800078e02ff */
[----:B------:R-:W-:Y:S01]  /*2250*/  IMAD.HI.U32 R58, R55, R59, R54 ;  /* 0x0000003b373a7227 */ /* 0x000fe200078e0036 */
[----:B------:R-:W-:-:S05]  /*2260*/  IABS R55, R56 ;  /* 0x0000003800377213 */ /* 0x000fca0000000000 */
[----:B------:R-:W-:-:S04]  /*2270*/  IMAD.HI.U32 R54, R58, R55, RZ ;  /* 0x000000373a367227 */ /* 0x000fc800078e00ff */
[----:B------:R-:W-:Y:S01]  /*2280*/  IMAD.MOV.U32 R58, RZ, RZ, R57 ;  /* 0x000000ffff3a7224 */ /* 0x000fe200078e0039 */
[----:B------:R-:W-:-:S05]  /*2290*/  IADD3 R54, PT, PT, -R54, RZ, RZ ;  /* 0x000000ff36367210 */ /* 0x000fca0007ffe1ff */
[----:B------:R-:W-:-:S05]  /*22a0*/  IMAD R55, R58, R54, R55 ;  /* 0x000000363a377224 */ /* 0x000fca00078e0237 */
[----:B------:R-:W-:-:S13]  /*22b0*/  ISETP.GT.U32.AND P0, PT, R14, R55, PT ;  /* 0x000000370e00720c */ /* 0x000fda0003f04070 */
[----:B------:R-:W-:Y:S02]  /*22c0*/  @!P0 IADD3 R55, PT, PT, R55, -R58, RZ ;  /* 0x8000003a37378210 */ /* 0x000fe40007ffe0ff */
[----:B------:R-:W-:Y:S02]  /*22d0*/  ISETP.NE.AND P0, PT, R13, RZ, PT ;  /* 0x000000ff0d00720c */ /* 0x000fe40003f05270 */
[----:B------:R-:W-:-:S13]  /*22e0*/  ISETP.GT.U32.AND P1, PT, R14, R55, PT ;  /* 0x000000370e00720c */ /* 0x000fda0003f24070 */
[----:B------:R-:W-:-:S05]  /*22f0*/  @!P1 IMAD.IADD R55, R55, 0x1, -R58 ;  /* 0x0000000137379824 */ /* 0x000fca00078e0a3a */
[----:B------:R-:W-:Y:S02]  /*2300*/  @!P2 IADD3 R55, PT, PT, -R55, RZ, RZ ;  /* 0x000000ff3737a210 */ /* 0x000fe40007ffe1ff */
[----:B------:R-:W-:-:S04]  /*2310*/  @!P0 LOP3.LUT R55, RZ, R13, RZ, 0x33, !PT ;  /* 0x0000000dff378212 */ /* 0x000fc800078e33ff */
[----:B------:R-:W-:-:S04]  /*2320*/  SHF.R.S32.HI R54, RZ, 0x1f, R55 ;  /* 0x0000001fff367819 */ /* 0x000fc80000011437 */
[----:B------:R-:W-:Y:S02]  /*2330*/  LOP3.LUT R54, R54, R13, RZ, 0xc0, !PT ;  /* 0x0000000d36367212 */ /* 0x000fe400078ec0ff */
[----:B------:R-:W2:Y:S02]  /*2340*/  LDL R13, [R0] ;  /* 0x00000000000d7983 */ /* 0x000ea40000100800 */
[----:B------:R-:W-:-:S04]  /*2350*/  IADD3 R61, PT, PT, R55, R54, RZ ;  /* 0x00000036373d7210 */ /* 0x000fc80007ffe0ff */
[----:B------:R-:W-:Y:S02]  /*2360*/  SHF.R.S32.HI R54, RZ, 0x1f, R61 ;  /* 0x0000001fff367819 */ /* 0x000fe4000001143d */
[----:B------:R-:W-:-:S05]  /*2370*/  IADD3 R55, P0, PT, R61, R22, RZ ;  /* 0x000000163d377210 */ /* 0x000fca0007f1e0ff */
[----:B------:R-:W-:Y:S01]  /*2380*/  IMAD.X R56, R54, 0x1, R15, P0 ;  /* 0x0000000136387824 */ /* 0x000fe200000e060f */
[----:B------:R-:W-:-:S04]  /*2390*/  SHF.L.U32 R54, R55, 0x2, RZ ;  /* 0x0000000237367819 */ /* 0x000fc800000006ff */
[----:B------:R-:W-:Y:S02]  /*23a0*/  SHF.L.U64.HI R55, R55, 0x2, R56 ;  /* 0x0000000237377819 */ /* 0x000fe40000010238 */
[----:B------:R-:W-:-:S04]  /*23b0*/  IADD3 R58, P0, PT, R54, UR8, RZ ;  /* 0x00000008363a7c10 */ /* 0x000fc8000ff1e0ff */
[----:B------:R-:W-:-:S05]  /*23c0*/  IADD3.X R59, PT, PT, R55, UR9, RZ, P0, !PT ;  /* 0x00000009373b7c10 */ /* 0x000fca00087fe4ff */
[----:B------:R-:W3:Y:S01]  /*23d0*/  LDG.E R58, desc[UR6][R58.64] ;  /* 0x000000063a3a7981 */ /* 0x000ee2000c1e1900 */
[----:B------:R-:W-:-:S04]  /*23e0*/  IADD3 R56, P0, PT, R54, UR12, RZ ;  /* 0x0000000c36387c10 */ /* 0x000fc8000ff1e0ff */
[----:B------:R-:W-:-:S05]  /*23f0*/  IADD3.X R57, PT, PT, R55, UR13, RZ, P0, !PT ;  /* 0x0000000d37397c10 */ /* 0x000fca00087fe4ff */
[----:B------:R-:W4:Y:S01]  /*2400*/  LDG.E R56, desc[UR6][R56.64] ;  /* 0x0000000638387981 */ /* 0x000f22000c1e1900 */
[----:B------:R-:W-:-:S04]  /*2410*/  IADD3 R54, P0, PT, R54, UR14, RZ ;  /* 0x0000000e36367c10 */ /* 0x000fc8000ff1e0ff */
[----:B------:R-:W-:Y:S02]  /*2420*/  IADD3.X R55, PT, PT, R55, UR15, RZ, P0, !PT ;  /* 0x0000000f37377c10 */ /* 0x000fe400087fe4ff */
[----:B------:R-:W-:-:S03]  /*2430*/  IADD3 R75, P0, PT, R61, R24, RZ ;  /* 0x000000183d4b7210 */ /* 0x000fc60007f1e0ff */
[----:B------:R0:W5:Y:S02]  /*2440*/  LDG.E R72, desc[UR6][R54.64] ;  /* 0x0000000636487981 */ /* 0x000164000c1e1900 */
[----:B------:R-:W-:-:S05]  /*2450*/  IMAD.SHL.U32 R76, R75, 0x4, RZ ;  /* 0x000000044b4c7824 */ /* 0x000fca00078e00ff */
[----:B0-----:R-:W-:Y:S01]  /*2460*/  IADD3 R54, P1, PT, R76, UR14, RZ ;  /* 0x0000000e4c367c10 */ /* 0x001fe2000ff3e0ff */
[----:B--2---:R-:W-:-:S04]  /*2470*/  FMUL R73, R13, R4 ;  /* 0x000000040d497220 */ /* 0x004fc80000400000 */
[----:B------:R-:W-:-:S04]  /*2480*/  FMUL R73, R73, R8 ;  /* 0x0000000849497220 */ /* 0x000fc80000400000 */
[----:B---3--:R-:W-:Y:S01]  /*2490*/  FFMA R74, R73, R58, R60 ;  /* 0x0000003a494a7223 */ /* 0x008fe2000000003c */
[----:B------:R-:W-:-:S04]  /*24a0*/  SHF.R.S32.HI R60, RZ, 0x1f, R61 ;  /* 0x0000001fff3c7819 */ /* 0x000fc8000001143d */
[----:B------:R-:W-:-:S04]  /*24b0*/  IADD3.X R58, PT, PT, R60, R16, RZ, P0, !PT ;  /* 0x000000103c3a7210 */ /* 0x000fc800007fe4ff */
[----:B------:R-:W-:Y:S02]  /*24c0*/  SHF.L.U64.HI R75, R75, 0x2, R58 ;  /* 0x000000024b4b7819 */ /* 0x000fe4000001023a */
[----:B------:R-:W-:Y:S01]  /*24d0*/  IADD3 R58, P0, PT, R76, UR8, RZ ;  /* 0x000000084c3a7c10 */ /* 0x000fe2000ff1e0ff */
[----:B----4-:R-:W-:-:S03]  /*24e0*/  FFMA R71, R73, R56, R71 ;  /* 0x0000003849477223 */ /* 0x010fc60000000047 */
[C---:B------:R-:W-:Y:S02]  /*24f0*/  IADD3.X R59, PT, PT, R75.reuse, UR9, RZ, P0, !PT ;  /* 0x000000094b3b7c10 */ /* 0x040fe400087fe4ff */
[----:B------:R-:W-:Y:S02]  /*2500*/  IADD3 R56, P0, PT, R76, UR12, RZ ;  /* 0x0000000c4c387c10 */ /* 0x000fe4000ff1e0ff */
[C---:B------:R-:W-:Y:S02]  /*2510*/  IADD3.X R55, PT, PT, R75.reuse, UR15, RZ, P1, !PT ;  /* 0x0000000f4b377c10 */ /* 0x040fe40008ffe4ff */
[----:B------:R-:W-:Y:S01]  /*2520*/  IADD3.X R57, PT, PT, R75, UR13, RZ, P0, !PT ;  /* 0x0000000d4b397c10 */ /* 0x000fe200087fe4ff */
[----:B------:R-:W2:Y:S04]  /*2530*/  LDG.E R59, desc[UR6][R58.64] ;  /* 0x000000063a3b7981 */ /* 0x000ea8000c1e1900 */
[----:B------:R-:W3:Y:S04]  /*2540*/  LDG.E R56, desc[UR6][R56.64] ;  /* 0x0000000638387981 */ /* 0x000ee8000c1e1900 */
[----:B------:R-:W4:Y:S01]  /*2550*/  LDG.E R54, desc[UR6][R54.64] ;  /* 0x0000000636367981 */ /* 0x000f22000c1e1900 */
[----:B-----5:R-:W-:Y:S01]  /*2560*/  FFMA R75, R73, R72, R70 ;  /* 0x00000048494b7223 */ /* 0x020fe20000000046 */
[----:B------:R-:W-:-:S04]  /*2570*/  FMUL R70, R13, R4 ;  /* 0x000000040d467220 */ /* 0x000fc80000400000 */
[----:B------:R-:W-:-:S04]  /*2580*/  FMUL R76, R70, R9 ;  /* 0x00000009464c7220 */ /* 0x000fc80000400000 */
[C---:B---3--:R-:W-:Y:S01]  /*2590*/  FFMA R72, R76.reuse, R56, R71 ;  /* 0x000000384c487223 */ /* 0x048fe20000000047 */
[C---:B----4-:R-:W-:Y:S01]  /*25a0*/  FFMA R71, R76.reuse, R54, R75 ;  /* 0x000000364c477223 */ /* 0x050fe2000000004b */
[----:B------:R-:W-:Y:S01]  /*25b0*/  IADD3 R75, P0, PT, R61, R26, RZ ;  /* 0x0000001a3d4b7210 */ /* 0x000fe20007f1e0ff */
[----:B--2---:R-:W-:-:S03]  /*25c0*/  FFMA R73, R76, R59, R74 ;  /* 0x0000003b4c497223 */ /* 0x004fc6000000004a */
[----:B------:R-:W-:Y:S02]  /*25d0*/  IADD3.X R58, PT, PT, R60, R17, RZ, P0, !PT ;  /* 0x000000113c3a7210 */ /* 0x000fe400007fe4ff */
[C---:B------:R-:W-:Y:S02]  /*25e0*/  SHF.L.U32 R74, R75.reuse, 0x2, RZ ;  /* 0x000000024b4a7819 */ /* 0x040fe400000006ff */
[----:B------:R-:W-:Y:S02]  /*25f0*/  SHF.L.U64.HI R75, R75, 0x2, R58 ;  /* 0x000000024b4b7819 */ /* 0x000fe4000001023a */
[----:B------:R-:W-:-:S04]  /*2600*/  IADD3 R58, P0, PT, R74, UR8, RZ ;  /* 0x000000084a3a7c10 */ /* 0x000fc8000ff1e0ff */
[----:B------:R-:W-:-:S05]  /*2610*/  IADD3.X R59, PT, PT, R75, UR9, RZ, P0, !PT ;  /* 0x000000094b3b7c10 */ /* 0x000fca00087fe4ff */
[----:B------:R0:W2:Y:S01]  /*2620*/  LDG.E R58, desc[UR6][R58.64] ;  /* 0x000000063a3a7981 */ /* 0x0000a2000c1e1900 */
[----:B------:R-:W-:-:S04]  /*2630*/  IADD3 R56, P0, PT, R74, UR12, RZ ;  /* 0x0000000c4a387c10 */ /* 0x000fc8000ff1e0ff */
[----:B------:R-:W-:-:S06]  /*2640*/  IADD3.X R57, PT, PT, R75, UR13, RZ, P0, !PT ;  /* 0x0000000d4b397c10 */ /* 0x000fcc00087fe4ff */
[----:B------:R1:W3:Y:S01]  /*2650*/  LDG.E R57, desc[UR6][R56.64] ;  /* 0x0000000638397981 */ /* 0x0002e2000c1e1900 */
[----:B------:R-:W-:-:S04]  /*2660*/  IADD3 R54, P0, PT, R74, UR14, RZ ;  /* 0x0000000e4a367c10 */ /* 0x000fc8000ff1e0ff */
[----:B------:R-:W-:Y:S02]  /*2670*/  IADD3.X R55, PT, PT, R75, UR15, RZ, P0, !PT ;  /* 0x0000000f4b377c10 */ /* 0x000fe400087fe4ff */
[----:B------:R-:W-:Y:S01]  /*2680*/  IADD3 R74, P0, PT, R61, R28, RZ ;  /* 0x0000001c3d4a7210 */ /* 0x000fe20007f1e0ff */
[----:B------:R-:W-:Y:S02]  /*2690*/  FMUL R76, R70, R10 ;  /* 0x0000000a464c7220 */ /* 0x000fe40000400000 */
[----:B------:R-:W4:Y:S01]  /*26a0*/  LDG.E R54, desc[UR6][R54.64] ;  /* 0x0000000636367981 */ /* 0x000f22000c1e1900 */
[----:B------:R-:W-:Y:S01]  /*26b0*/  SHF.L.U32 R75, R74, 0x2, RZ ;  /* 0x000000024a4b7819 */ /* 0x000fe200000006ff */
[----:B0-----:R-:W-:-:S05]  /*26c0*/  IMAD.X R59, R60, 0x1, R18, P0 ;  /* 0x000000013c3b7824 */ /* 0x001fca00000e0612 */
[----:B------:R-:W-:Y:S01]  /*26d0*/  SHF.L.U64.HI R74, R74, 0x2, R59 ;  /* 0x000000024a4a7819 */ /* 0x000fe2000001023b */
[----:B--2---:R-:W-:Y:S01]  /*26e0*/  FFMA R73, R76, R58, R73 ;  /* 0x0000003a4c497223 */ /* 0x004fe20000000049 */
[----:B------:R-:W-:-:S04]  /*26f0*/  IADD3 R58, P0, PT, R75, UR8, RZ ;  /* 0x000000084b3a7c10 */ /* 0x000fc8000ff1e0ff */
[----:B------:R-:W-:-:S05]  /*2700*/  IADD3.X R59, PT, PT, R74, UR9, RZ, P0, !PT ;  /* 0x000000094a3b7c10 */ /* 0x000fca00087fe4ff */
[----:B------:R0:W2:Y:S01]  /*2710*/  LDG.E R58, desc[UR6][R58.64] ;  /* 0x000000063a3a7981 */ /* 0x0000a2000c1e1900 */
[----:B-1----:R-:W-:Y:S01]  /*2720*/  IADD3 R56, P0, PT, R75, UR12, RZ ;  /* 0x0000000c4b387c10 */ /* 0x002fe2000ff1e0ff */
[----:B---3--:R-:W-:-:S03]  /*2730*/  FFMA R72, R76, R57, R72 ;  /* 0x000000394c487223 */ /* 0x008fc60000000048 */
[----:B------:R-:W-:-:S06]  /*2740*/  IADD3.X R57, PT, PT, R74, UR13, RZ, P0, !PT ;  /* 0x0000000d4a397c10 */ /* 0x000fcc00087fe4ff */
[----:B------:R1:W3:Y:S01]  /*2750*/  LDG.E R57, desc[UR6][R56.64] ;  /* 0x0000000638397981 */ /* 0x0002e2000c1e1900 */
[----:B----4-:R-:W-:Y:S01]  /*2760*/  FFMA R71, R76, R54, R71 ;  /* 0x000000364c477223 */ /* 0x010fe20000000047 */
[----:B------:R-:W-:-:S04]  /*2770*/  IADD3 R54, P0, PT, R75, UR14, RZ ;  /* 0x0000000e4b367c10 */ /* 0x000fc8000ff1e0ff */
[----:B------:R-:W-:Y:S02]  /*2780*/  IADD3.X R55, PT, PT, R74, UR15, RZ, P0, !PT ;  /* 0x0000000f4a377c10 */ /* 0x000fe400087fe4ff */
[----:B------:R-:W-:Y:S01]  /*2790*/  IADD3 R74, P0, PT, R61, R30, RZ ;  /* 0x0000001e3d4a7210 */ /* 0x000fe20007f1e0ff */
[----:B------:R-:W-:Y:S02]  /*27a0*/  FMUL R70, R70, R11 ;  /* 0x0000000b46467220 */ /* 0x000fe40000400000 */
[----:B------:R-:W4:Y:S01]  /*27b0*/  LDG.E R54, desc[UR6][R54.64] ;  /* 0x0000000636367981 */ /* 0x000f22000c1e1900 */
[----:B0-----:R-:W-:Y:S01]  /*27c0*/  IADD3.X R59, PT, PT, R60, R19, RZ, P0, !PT ;  /* 0x000000133c3b7210 */ /* 0x001fe200007fe4ff */
[----:B------:R-:W-:-:S03]  /*27d0*/  IMAD.SHL.U32 R75, R74, 0x4, RZ ;  /* 0x000000044a4b7824 */ /* 0x000fc600078e00ff */
[----:B------:R-:W-:Y:S01]  /*27e0*/  SHF.L.U64.HI R74, R74, 0x2, R59 ;  /* 0x000000024a4a7819 */ /* 0x000fe2000001023b */
[----:B--2---:R-:W-:Y:S01]  /*27f0*/  FFMA R73, R70, R58, R73 ;  /* 0x0000003a46497223 */ /* 0x004fe20000000049 */
[----:B------:R-:W-:-:S04]  /*2800*/  IADD3 R58, P0, PT, R75, UR8, RZ ;  /* 0x000000084b3a7c10 */ /* 0x000fc8000ff1e0ff */
[----:B------:R-:W-:-:S05]  /*2810*/  IADD3.X R59, PT, PT, R74, UR9, RZ, P0, !PT ;  /* 0x000000094a3b7c10 */ /* 0x000fca00087fe4ff */
[----:B------:R-:W2:Y:S01]  /*2820*/  LDG.E R58, desc[UR6][R58.64] ;  /* 0x000000063a3a7981 */ /* 0x000ea2000c1e1900 */
[----:B-1----:R-:W-:Y:S01]  /*2830*/  IADD3 R56, P0, PT, R75, UR12, RZ ;  /* 0x0000000c4b387c10 */ /* 0x002fe2000ff1e0ff */
[----:B---3--:R-:W-:-:S03]  /*2840*/  FFMA R72, R70, R57, R72 ;  /* 0x0000003946487223 */ /* 0x008fc60000000048 */
[----:B------:R-:W-:-:S06]  /*2850*/  IADD3.X R57, PT, PT, R74, UR13, RZ, P0, !PT ;  /* 0x0000000d4a397c10 */ /* 0x000fcc00087fe4ff */
[----:B------:R-:W3:Y:S01]  /*2860*/  LDG.E R57, desc[UR6][R56.64] ;  /* 0x0000000638397981 */ /* 0x000ee2000c1e1900 */
[----:B----4-:R-:W-:Y:S01]  /*2870*/  FFMA R71, R70, R54, R71 ;  /* 0x0000003646477223 */ /* 0x010fe20000000047 */
[----:B------:R-:W-:Y:S01]  /*2880*/  IADD3 R54, P0, PT, R75, UR14, RZ ;  /* 0x0000000e4b367c10 */ /* 0x000fe2000ff1e0ff */
[----:B------:R-:W-:-:S03]  /*2890*/  FMUL R75, R13, R5 ;  /* 0x000000050d4b7220 */ /* 0x000fc60000400000 */
[----:B------:R-:W-:Y:S01]  /*28a0*/  IADD3.X R55, PT, PT, R74, UR15, RZ, P0, !PT ;  /* 0x0000000f4a377c10 */ /* 0x000fe200087fe4ff */
[----:B------:R-:W-:Y:S01]  /*28b0*/  FMUL R70, R75, R8 ;  /* 0x000000084b467220 */ /* 0x000fe20000400000 */
[----:B------:R-:W-:-:S03]  /*28c0*/  IADD3 R75, P0, PT, R61, R32, RZ ;  /* 0x000000203d4b7210 */ /* 0x000fc60007f1e0ff */
[----:B------:R0:W4:Y:S01]  /*28d0*/  LDG.E R74, desc[UR6][R54.64] ;  /* 0x00000006364a7981 */ /* 0x000122000c1e1900 */
[----:B------:R-:W-:-:S04]  /*28e0*/  SHF.L.U32 R76, R75, 0x2, RZ ;  /* 0x000000024b4c7819 */ /* 0x000fc800000006ff */
[----:B0-----:R-:W-:Y:S01]  /*28f0*/  IADD3 R54, P1, PT, R76, UR14, RZ ;  /* 0x0000000e4c367c10 */ /* 0x001fe2000ff3e0ff */
[----:B--2---:R-:W-:Y:S01]  /*2900*/  FFMA R73, R70, R58, R73 ;  /* 0x0000003a46497223 */ /* 0x004fe20000000049 */
[----:B------:R-:W-:-:S04]  /*2910*/  IADD3.X R58, PT, PT, R60, R20, RZ, P0, !PT ;  /* 0x000000143c3a7210 */ /* 0x000fc800007fe4ff */
[----:B------:R-:W-:Y:S02]  /*2920*/  SHF.L.U64.HI R75, R75, 0x2, R58 ;  /* 0x000000024b4b7819 */ /* 0x000fe4000001023a */
[----:B------:R-:W-:-:S04]  /*2930*/  IADD3 R58, P0, PT, R76, UR8, RZ ;  /* 0x000000084c3a7c10 */ /* 0x000fc8000ff1e0ff */
[C---:B------:R-:W-:Y:S02]  /*2940*/  IADD3.X R59, PT, PT, R75.reuse, UR9, RZ, P0, !PT ;  /* 0x000000094b3b7c10 */ /* 0x040fe400087fe4ff */
[----:B------:R-:W-:Y:S01]  /*2950*/  IADD3 R56, P0, PT, R76, UR12, RZ ;  /* 0x0000000c4c387c10 */ /* 0x000fe2000ff1e0ff */
[----:B---3--:R-:W-:Y:S01]  /*2960*/  FFMA R72, R70, R57, R72 ;  /* 0x0000003946487223 */ /* 0x008fe20000000048 */
[C---:B------:R-:W-:Y:S01]  /*2970*/  IADD3.X R55, PT, PT, R75.reuse, UR15, RZ, P1, !PT ;  /* 0x0000000f4b377c10 */ /* 0x040fe20008ffe4ff */
[----:B------:R-:W2:Y:S01]  /*2980*/  LDG.E R58, desc[UR6][R58.64] ;  /* 0x000000063a3a7981 */ /* 0x000ea2000c1e1900 */
[----:B------:R-:W-:-:S03]  /*2990*/  IADD3.X R57, PT, PT, R75, UR13, RZ, P0, !PT ;  /* 0x0000000d4b397c10 */ /* 0x000fc600087fe4ff */
[----:B------:R-:W3:Y:S04]  /*29a0*/  LDG.E R54, desc[UR6][R54.64] ;  /* 0x0000000636367981 */ /* 0x000ee8000c1e1900 */
[----:B------:R-:W5:Y:S01]  /*29b0*/  LDG.E R57, desc[UR6][R56.64] ;  /* 0x0000000638397981 */ /* 0x000f62000c1e1900 */
[----:B----4-:R-:W-:Y:S01]  /*29c0*/  FFMA R71, R70, R74, R71 ;  /* 0x0000004a46477223 */ /* 0x010fe20000000047 */
[----:B------:R-:W-:Y:S01]  /*29d0*/  FMUL R70, R13, R5 ;  /* 0x000000050d467220 */ /* 0x000fe20000400000 */
[----:B------:R-:W-:-:S03]  /*29e0*/  IADD3 R75, P0, PT, R61, R34, RZ ;  /* 0x000000223d4b7210 */ /* 0x000fc60007f1e0ff */
[----:B------:R-:W-:-:S04]  /*29f0*/  FMUL R74, R70, R9 ;  /* 0x00000009464a7220 */ /* 0x000fc80000400000 */
[----:B--2---:R-:W-:Y:S01]  /*2a00*/  FFMA R73, R74, R58, R73 ;  /* 0x0000003a4a497223 */ /* 0x004fe20000000049 */
[----:B------:R-:W-:Y:S02]  /*2a10*/  IMAD.X R58, R60, 0x1, R21, P0 ;  /* 0x000000013c3a7824 */ /* 0x000fe400000e0615 */
[C---:B---3--:R-:W-:Y:S01]  /*2a20*/  FFMA R71, R74.reuse, R54, R71 ;  /* 0x000000364a477223 */ /* 0x048fe20000000047 */
[----:B-----5:R-:W-:Y:S01]  /*2a30*/  FFMA R72, R74, R57, R72 ;  /* 0x000000394a487223 */ /* 0x020fe20000000048 */
        /* <DEDUP_REMOVED lines=30> */
[----:B0-----:R-:W-:Y:S02]  /*2c20*/  IADD3.X R59, PT, PT, R60, R63, RZ, P0, !PT ;  /* 0x0000003f3c3b7210 */ /* 0x001fe400007fe4ff */
[C---:B------:R-:W-:Y:S02]  /*2c30*/  SHF.L.U32 R75, R74.reuse, 0x2, RZ ;  /* 0x000000024a4b7819 */ /* 0x040fe400000006ff */
        /* <DEDUP_REMOVED lines=19> */
[----:B------:R-:W-:-:S05]  /*2d70*/  IMAD.X R58, R60, 0x1, R64, P0 ;  /* 0x000000013c3a7824 */ /* 0x000fca00000e0640 */
        /* <DEDUP_REMOVED lines=15> */
[----:B------:R-:W-:Y:S01]  /*2e70*/  IADD3.X R58, PT, PT, R60, R65, RZ, P0, !PT ;  /* 0x000000413c3a7210 */ /* 0x000fe200007fe4ff */
[C---:B---3--:R-:W-:Y:S01]  /*2e80*/  FFMA R71, R74.reuse, R54, R71 ;  /* 0x000000364a477223 */ /* 0x048fe20000000047 */
[----:B-----5:R-:W-:Y:S01]  /*2e90*/  FFMA R72, R74, R57, R72 ;  /* 0x000000394a487223 */ /* 0x020fe20000000048 */
[C---:B------:R-:W-:Y:S01]  /*2ea0*/  IMAD.SHL.U32 R74, R75.reuse, 0x4, RZ ;  /* 0x000000044b4a7824 */ /* 0x040fe200078e00ff */
[----:B------:R-:W-:-:S04]  /*2eb0*/  SHF.L.U64.HI R75, R75, 0x2, R58 ;  /* 0x000000024b4b7819 */ /* 0x000fc8000001023a */
[----:B------:R-:W-:-:S04]  /*2ec0*/  IADD3 R58, P0, PT, R74, UR8, RZ ;  /* 0x000000084a3a7c10 */ /* 0x000fc8000ff1e0ff */
[----:B------:R-:W-:-:S05]  /*2ed0*/  IADD3.X R59, PT, PT, R75, UR9, RZ, P0, !PT ;  /* 0x000000094b3b7c10 */ /* 0x000fca00087fe4ff */
[----:B------:R-:W2:Y:S01]  /*2ee0*/  LDG.E R58, desc[UR6][R58.64] ;  /* 0x000000063a3a7981 */ /* 0x000ea2000c1e1900 */
[----:B------:R-:W-:-:S04]  /*2ef0*/  IADD3 R56, P0, PT, R74, UR12, RZ ;  /* 0x0000000c4a387c10 */ /* 0x000fc8000ff1e0ff */
[----:B------:R-:W-:-:S06]  /*2f00*/  IADD3.X R57, PT, PT, R75, UR13, RZ, P0, !PT ;  /* 0x0000000d4b397c10 */ /* 0x000fcc00087fe4ff */
[----:B------:R0:W3:Y:S01]  /*2f10*/  LDG.E R57, desc[UR6][R56.64] ;  /* 0x0000000638397981 */ /* 0x0000e2000c1e1900 */
[----:B------:R-:W-:Y:S01]  /*2f20*/  IADD3 R54, P0, PT, R74, UR14, RZ ;  /* 0x0000000e4a367c10 */ /* 0x000fe2000ff1e0ff */
[----:B------:R-:W-:-:S03]  /*2f30*/  FMUL R76, R70, R10 ;  /* 0x0000000a464c7220 */ /* 0x000fc60000400000 */
[----:B------:R-:W-:-:S05]  /*2f40*/  IADD3.X R55, PT, PT, R75, UR15, RZ, P0, !PT ;  /* 0x0000000f4b377c10 */ /* 0x000fca00087fe4ff */
[----:B------:R-:W4:Y:S01]  /*2f50*/  LDG.E R54, desc[UR6][R54.64] ;  /* 0x0000000636367981 */ /* 0x000f22000c1e1900 */
[----:B--2---:R-:W-:Y:S01]  /*2f60*/  FFMA R74, R76, R58, R73 ;  /* 0x0000003a4c4a7223 */ /* 0x004fe20000000049 */
[----:B------:R-:W-:-:S04]  /*2f70*/  IADD3 R73, P0, PT, R61, R44, RZ ;  /* 0x0000002c3d497210 */ /* 0x000fc80007f1e0ff */
[----:B------:R-:W-:Y:S02]  /*2f80*/  IADD3.X R58, PT, PT, R60, R66, RZ, P0, !PT ;  /* 0x000000423c3a7210 */ /* 0x000fe400007fe4ff */
[C---:B------:R-:W-:Y:S02]  /*2f90*/  SHF.L.U32 R75, R73.reuse, 0x2, RZ ;  /* 0x00000002494b7819 */ /* 0x040fe400000006ff */
[----:B------:R-:W-:Y:S02]  /*2fa0*/  SHF.L.U64.HI R73, R73, 0x2, R58 ;  /* 0x0000000249497819 */ /* 0x000fe4000001023a */
[----:B------:R-:W-:-:S04]  /*2fb0*/  IADD3 R58, P0, PT, R75, UR8, RZ ;  /* 0x000000084b3a7c10 */ /* 0x000fc8000ff1e0ff */
[----:B------:R-:W-:-:S05]  /*2fc0*/  IADD3.X R59, PT, PT, R73, UR9, RZ, P0, !PT ;  /* 0x00000009493b7c10 */ /* 0x000fca00087fe4ff */
[----:B------:R-:W2:Y:S01]  /*2fd0*/  LDG.E R58, desc[UR6][R58.64] ;  /* 0x000000063a3a7981 */ /* 0x000ea2000c1e1900 */
[----:B0-----:R-:W-:Y:S01]  /*2fe0*/  IADD3 R56, P0, PT, R75, UR12, RZ ;  /* 0x0000000c4b387c10 */ /* 0x001fe2000ff1e0ff */
[----:B---3--:R-:W-:-:S03]  /*2ff0*/  FFMA R72, R76, R57, R72 ;  /* 0x000000394c487223 */ /* 0x008fc60000000048 */
[----:B------:R-:W-:-:S05]  /*3000*/  IADD3.X R57, PT, PT, R73, UR13, RZ, P0, !PT ;  /* 0x0000000d49397c10 */ /* 0x000fca00087fe4ff */
[----:B------:R-:W3:Y:S01]  /*3010*/  LDG.E R56, desc[UR6][R56.64] ;  /* 0x0000000638387981 */ /* 0x000ee2000c1e1900 */
[----:B----4-:R-:W-:Y:S01]  /*3020*/  FFMA R71, R76, R54, R71 ;  /* 0x000000364c477223 */ /* 0x010fe20000000047 */
[----:B------:R-:W-:-:S04]  /*3030*/  IADD3 R54, P0, PT, R75, UR14, RZ ;  /* 0x0000000e4b367c10 */ /* 0x000fc8000ff1e0ff */
[----:B------:R-:W-:Y:S01]  /*3040*/  IADD3.X R55, PT, PT, R73, UR15, RZ, P0, !PT ;  /* 0x0000000f49377c10 */ /* 0x000fe200087fe4ff */
[----:B------:R-:W-:Y:S01]  /*3050*/  FMUL R75, R70, R11 ;  /* 0x0000000b464b7220 */ /* 0x000fe20000400000 */
[----:B------:R-:W-:-:S03]  /*3060*/  IADD3 R73, P0, PT, R61, R46, RZ ;  /* 0x0000002e3d497210 */ /* 0x000fc60007f1e0ff */
[----:B------:R-:W4:Y:S01]  /*3070*/  LDG.E R54, desc[UR6][R54.64] ;  /* 0x0000000636367981 */ /* 0x000f22000c1e1900 */
[----:B--2---:R-:W-:Y:S01]  /*3080*/  FFMA R70, R75, R58, R74 ;  /* 0x0000003a4b467223 */ /* 0x004fe2000000004a */
[----:B------:R-:W-:Y:S01]  /*3090*/  IMAD.X R58, R60, 0x1, R67, P0 ;  /* 0x000000013c3a7824 */ /* 0x000fe200000e0643 */
[----:B------:R-:W-:-:S04]  /*30a0*/  SHF.L.U32 R74, R73, 0x2, RZ ;  /* 0x00000002494a7819 */ /* 0x000fc800000006ff */
[----:B------:R-:W-:Y:S02]  /*30b0*/  SHF.L.U64.HI R73, R73, 0x2, R58 ;  /* 0x0000000249497819 */ /* 0x000fe4000001023a */
[----:B------:R-:W-:-:S04]  /*30c0*/  IADD3 R58, P0, PT, R74, UR8, RZ ;  /* 0x000000084a3a7c10 */ /* 0x000fc8000ff1e0ff */
[----:B------:R-:W-:Y:S01]  /*30d0*/  IADD3.X R59, PT, PT, R73, UR9, RZ, P0, !PT ;  /* 0x00000009493b7c10 */ /* 0x000fe200087fe4ff */
[----:B---3--:R-:W-:Y:S01]  /*30e0*/  FFMA R72, R75, R56, R72 ;  /* 0x000000384b487223 */ /* 0x008fe20000000048 */
[----:B------:R-:W-:-:S04]  /*30f0*/  IADD3 R56, P0, PT, R74, UR12, RZ ;  /* 0x0000000c4a387c10 */ /* 0x000fc8000ff1e0ff */
[----:B------:R0:W2:Y:S01]  /*3100*/  LDG.E R59, desc[UR6][R58.64] ;  /* 0x000000063a3b7981 */ /* 0x0000a2000c1e1900 */
[----:B------:R-:W-:-:S06]  /*3110*/  IADD3.X R57, PT, PT, R73, UR13, RZ, P0, !PT ;  /* 0x0000000d49397c10 */ /* 0x000fcc00087fe4ff */
[----:B------:R-:W3:Y:S01]  /*3120*/  LDG.E R57, desc[UR6][R56.64] ;  /* 0x0000000638397981 */ /* 0x000ee2000c1e1900 */
[----:B----4-:R-:W-:Y:S01]  /*3130*/  FFMA R71, R75, R54, R71 ;  /* 0x000000364b477223 */ /* 0x010fe20000000047 */
[----:B------:R-:W-:-:S04]  /*3140*/  IADD3 R54, P0, PT, R74, UR14, RZ ;  /* 0x0000000e4a367c10 */ /* 0x000fc8000ff1e0ff */
[----:B------:R-:W-:Y:S02]  /*3150*/  IADD3.X R55, PT, PT, R73, UR15, RZ, P0, !PT ;  /* 0x0000000f49377c10 */ /* 0x000fe400087fe4ff */
[----:B------:R-:W-:Y:S01]  /*3160*/  IADD3 R76, P0, PT, R61, R48, RZ ;  /* 0x000000303d4c7210 */ /* 0x000fe20007f1e0ff */
[----:B------:R-:W-:Y:S02]  /*3170*/  FMUL R13, R13, R7 ;  /* 0x000000070d0d7220 */ /* 0x000fe40000400000 */
[----:B------:R1:W4:Y:S01]  /*3180*/  LDG.E R74, desc[UR6][R54.64] ;  /* 0x00000006364a7981 */ /* 0x000322000c1e1900 */
[----:B------:R-:W-:-:S04]  /*3190*/  IADD3.X R73, PT, PT, R60, R68, RZ, P0, !PT ;  /* 0x000000443c497210 */ /* 0x000fc800007fe4ff */
[C---:B------:R-:W-:Y:S01]  /*31a0*/  SHF.L.U64.HI R73, R76.reuse, 0x2, R73 ;  /* 0x000000024c497819 */ /* 0x040fe20000010249 */
[----:B------:R-:W-:Y:S02]  /*31b0*/  IMAD.SHL.U32 R76, R76, 0x4, RZ ;  /* 0x000000044c4c7824 */ /* 0x000fe400078e00ff */
[----:B------:R-:W-:-:S03]  /*31c0*/  FMUL R75, R13, R8 ;  /* 0x000000080d4b7220 */ /* 0x000fc60000400000 */
[----:B0-----:R-:W-:Y:S01]  /*31d0*/  IADD3 R58, P0, PT, R76, UR8, RZ ;  /* 0x000000084c3a7c10 */ /* 0x001fe2000ff1e0ff */
[----:B--2---:R-:W-:-:S03]  /*31e0*/  FFMA R70, R75, R59, R70 ;  /* 0x0000003b4b467223 */ /* 0x004fc60000000046 */
[----:B------:R-:W-:Y:S02]  /*31f0*/  IADD3.X R59, PT, PT, R73, UR9, RZ, P0, !PT ;  /* 0x00000009493b7c10 */ /* 0x000fe400087fe4ff */
[----:B-1----:R-:W-:-:S04]  /*3200*/  IADD3 R54, P0, PT, R76, UR12, RZ ;  /* 0x0000000c4c367c10 */ /* 0x002fc8000ff1e0ff */
[----:B------:R-:W-:Y:S01]  /*3210*/  IADD3.X R55, PT, PT, R73, UR13, RZ, P0, !PT ;  /* 0x0000000d49377c10 */ /* 0x000fe200087fe4ff */
[----:B---3--:R-:W-:Y:S01]  /*3220*/  FFMA R72, R75, R57, R72 ;  /* 0x000000394b487223 */ /* 0x008fe20000000048 */
[----:B------:R-:W-:Y:S01]  /*3230*/  IADD3 R56, P0, PT, R76, UR14, RZ ;  /* 0x0000000e4c387c10 */ /* 0x000fe2000ff1e0ff */
[----:B------:R-:W2:Y:S03]  /*3240*/  LDG.E R59, desc[UR6][R58.64] ;  /* 0x000000063a3b7981 */ /* 0x000ea6000c1e1900 */
[----:B------:R-:W-:Y:S01]  /*3250*/  IADD3.X R57, PT, PT, R73, UR15, RZ, P0, !PT ;  /* 0x0000000f49397c10 */ /* 0x000fe200087fe4ff */
[----:B------:R-:W3:Y:S05]  /*3260*/  LDG.E R55, desc[UR6][R54.64] ;  /* 0x0000000636377981 */ /* 0x000eea000c1e1900 */
[----:B------:R-:W5:Y:S01]  /*3270*/  LDG.E R57, desc[UR6][R56.64] ;  /* 0x0000000638397981 */ /* 0x000f62000c1e1900 */
[----:B------:R-:W-:Y:S01]  /*3280*/  FMUL R73, R13, R9 ;  /* 0x000000090d497220 */ /* 0x000fe20000400000 */
[----:B----4-:R-:W-:-:S03]  /*3290*/  FFMA R74, R75, R74, R71 ;  /* 0x0000004a4b4a7223 */ /* 0x010fc60000000047 */
[----:B--2---:R-:W-:Y:S01]  /*32a0*/  FFMA R70, R73, R59, R70 ;  /* 0x0000003b49467223 */ /* 0x004fe20000000046 */
[----:B------:R-:W-:Y:S01]  /*32b0*/  IADD3 R59, P0, PT, R61, R50, RZ ;  /* 0x000000323d3b7210 */ /* 0x000fe20007f1e0ff */
[----:B---3--:R-:W-:-:S03]  /*32c0*/  FFMA R71, R73, R55, R72 ;  /* 0x0000003749477223 */ /* 0x008fc60000000048 */
[----:B------:R-:W-:Y:S01]  /*32d0*/  SHF.L.U32 R58, R59, 0x2, RZ ;  /* 0x000000023b3a7819 */ /* 0x000fe200000006ff */
[----:B-----5:R-:W-:Y:S01]  /*32e0*/  FFMA R72, R73, R57, R74 ;  /* 0x0000003949487223 */ /* 0x020fe2000000004a */
[----:B------:R-:W-:Y:S02]  /*32f0*/  IADD3.X R74, PT, PT, R60, R69, RZ, P0, !PT ;  /* 0x000000453c4a7210 */ /* 0x000fe400007fe4ff */
[----:B------:R-:W-:Y:S02]  /*3300*/  IADD3 R54, P0, PT, R58, UR8, RZ ;  /* 0x000000083a367c10 */ /* 0x000fe4000ff1e0ff */
[----:B------:R-:W-:Y:S02]  /*3310*/  SHF.L.U64.HI R59, R59, 0x2, R74 ;  /* 0x000000023b3b7819 */ /* 0x000fe4000001024a */
[----:B------:R-:W-:Y:S02]  /*3320*/  IADD3 R61, P1, PT, R61, R52, RZ ;  /* 0x000000343d3d7210 */ /* 0x000fe40007f3e0ff */
[----:B------:R-:W-:-:S02]  /*3330*/  IADD3.X R55, PT, PT, R59, UR9, RZ, P0, !PT ;  /* 0x000000093b377c10 */ /* 0x000fc400087fe4ff */
[----:B------:R-:W-:Y:S01]  /*3340*/  IADD3 R56, P0, PT, R58, UR12, RZ ;  /* 0x0000000c3a387c10 */ /* 0x000fe2000ff1e0ff */
[----:B------:R-:W-:Y:S01]  /*3350*/  IMAD.X R60, R60, 0x1, R3, P1 ;  /* 0x000000013c3c7824 */ /* 0x000fe200008e0603 */
[----:B------:R-:W-:Y:S01]  /*3360*/  SHF.L.U32 R76, R61, 0x2, RZ ;  /* 0x000000023d4c7819 */ /* 0x000fe200000006ff */
[----:B------:R0:W2:Y:S01]  /*3370*/  LDG.E R73, desc[UR6][R54.64] ;  /* 0x0000000636497981 */ /* 0x0000a2000c1e1900 */
[----:B------:R-:W-:Y:S02]  /*3380*/  IADD3.X R57, PT, PT, R59, UR13, RZ, P0, !PT ;  /* 0x0000000d3b397c10 */ /* 0x000fe400087fe4ff */
[----:B------:R-:W-:Y:S02]  /*3390*/  IADD3 R58, P0, PT, R58, UR14, RZ ;  /* 0x0000000e3a3a7c10 */ /* 0x000fe4000ff1e0ff */
[----:B------:R-:W-:Y:S01]  /*33a0*/  SHF.L.U64.HI R75, R61, 0x2, R60 ;  /* 0x000000023d4b7819 */ /* 0x000fe2000001023c */
[----:B------:R1:W3:Y:S01]  /*33b0*/  LDG.E R74, desc[UR6][R56.64] ;  /* 0x00000006384a7981 */ /* 0x0002e2000c1e1900 */
[----:B------:R-:W-:-:S02]  /*33c0*/  IADD3.X R59, PT, PT, R59, UR15, RZ, P0, !PT ;  /* 0x0000000f3b3b7c10 */ /* 0x000fc400087fe4ff */
[----:B------:R-:W-:-:S04]  /*33d0*/  IADD3 R60, P0, PT, R76, UR8, RZ ;  /* 0x000000084c3c7c10 */ /* 0x000fc8000ff1e0ff */
[C---:B------:R-:W-:Y:S01]  /*33e0*/  IADD3.X R61, PT, PT, R75.reuse, UR9, RZ, P0, !PT ;  /* 0x000000094b3d7c10 */ /* 0x040fe200087fe4ff */
[----:B------:R-:W4:Y:S01]  /*33f0*/  LDG.E R59, desc[UR6][R58.64] ;  /* 0x000000063a3b7981 */ /* 0x000f22000c1e1900 */
[C---:B0-----:R-:W-:Y:S02]  /*3400*/  IADD3 R54, P0, PT, R76.reuse, UR12, RZ ;  /* 0x0000000c4c367c10 */ /* 0x041fe4000ff1e0ff */
[----:B-1----:R-:W-:Y:S01]  /*3410*/  IADD3 R56, P1, PT, R76, UR14, RZ ;  /* 0x0000000e4c387c10 */ /* 0x002fe2000ff3e0ff */
[----:B------:R-:W5:Y:S01]  /*3420*/  LDG.E R60, desc[UR6][R60.64] ;  /* 0x000000063c3c7981 */ /* 0x000f62000c1e1900 */
[C---:B------:R-:W-:Y:S02]  /*3430*/  IADD3.X R55, PT, PT, R75.reuse, UR13, RZ, P0, !PT ;  /* 0x0000000d4b377c10 */ /* 0x040fe400087fe4ff */
[----:B------:R-:W-:-:S03]  /*3440*/  IADD3.X R57, PT, PT, R75, UR15, RZ, P1, !PT ;  /* 0x0000000f4b397c10 */ /* 0x000fc60008ffe4ff */
[----:B------:R-:W5:Y:S04]  /*3450*/  LDG.E R54, desc[UR6][R54.64] ;  /* 0x0000000636367981 */ /* 0x000f68000c1e1900 */
[----:B------:R-:W5:Y:S01]  /*3460*/  LDG.E R56, desc[UR6][R56.64] ;  /* 0x0000000638387981 */ /* 0x000f62000c1e1900 */
[----:B------:R-:W-:Y:S01]  /*3470*/  UIADD3 UR4, UPT, UPT, UR4, 0x1, URZ ;  /* 0x0000000104047890 */ /* 0x000fe2000fffe0ff */
[----:B------:R-:W-:-:S03]  /*3480*/  FMUL R75, R13, R10 ;  /* 0x0000000a0d4b7220 */ /* 0x000fc60000400000 */
[----:B------:R-:W-:Y:S01]  /*3490*/  UISETP.NE.AND UP0, UPT, UR4, 0x3, UPT ;  /* 0x000000030400788c */ /* 0x000fe2000bf05270 */
[----:B------:R-:W-:Y:S01]  /*34a0*/  IADD3 R12, PT, PT, R12, 0x1, RZ ;  /* 0x000000010c0c7810 */ /* 0x000fe20007ffe0ff */
[----:B------:R-:W-:Y:S02]  /*34b0*/  VIADD R0, R0, 0x4 ;  /* 0x0000000400007836 */ /* 0x000fe40000000000 */
[----:B--2---:R-:W-:Y:S01]  /*34c0*/  FFMA R73, R75, R73, R70 ;  /* 0x000000494b497223 */ /* 0x004fe20000000046 */
[----:B------:R-:W-:Y:S01]  /*34d0*/  FMUL R70, R13, R11 ;  /* 0x0000000b0d467220 */ /* 0x000fe20000400000 */
[C---:B---3--:R-:W-:Y:S01]  /*34e0*/  FFMA R71, R75.reuse, R74, R71 ;  /* 0x0000004a4b477223 */ /* 0x048fe20000000047 */
[----:B----4-:R-:W-:Y:S02]  /*34f0*/  FFMA R59, R75, R59, R72 ;  /* 0x0000003b4b3b7223 */ /* 0x010fe40000000048 */
[C---:B-----5:R-:W-:Y:S01]  /*3500*/  FFMA R60, R70.reuse, R60, R73 ;  /* 0x0000003c463c7223 */ /* 0x060fe20000000049 */
[C---:B------:R-:W-:Y:S01]  /*3510*/  FFMA R71, R70.reuse, R54, R71 ;  /* 0x0000003646477223 */ /* 0x040fe20000000047 */
[----:B------:R-:W-:Y:S01]  /*3520*/  FFMA R70, R70, R56, R59 ;  /* 0x0000003846467223 */ /* 0x000fe2000000003b */
[----:B------:R-:W-:Y:S06]  /*3530*/  BRA.U UP0, `(.L_x_67) ;  /* 0xffffffed00187547 */ /* 0x000fec000b83ffff */
[----:B------:R-:W0:Y:S08]  /*3540*/  LDC.64 R4, c[0x0][0x3a0] ;  /* 0x0000e800ff047b82 */ /* 0x000e300000000a00 */
[----:B------:R-:W1:Y:S01]  /*3550*/  LDC.64 R6, c[0x0][0x3a8] ;  /* 0x0000ea00ff067b82 */ /* 0x000e620000000a00 */
[----:B0-----:R-:W-:-:S06]  /*3560*/  IMAD.WIDE R4, R2, 0x4, R4 ;  /* 0x0000000402047825 */ /* 0x001fcc00078e0204 */
[----:B------:R-:W2:Y:S01]  /*3570*/  LDG.E R5, desc[UR6][R4.64] ;  /* 0x0000000604057981 */ /* 0x000ea2000c1e1900 */
[----:B-1----:R-:W-:-:S04]  /*3580*/  IMAD.WIDE R2, R2, 0xc, R6 ;  /* 0x0000000c02027825 */ /* 0x002fc800078e0206 */
[-C--:B--2---:R-:W-:Y:S01]  /*3590*/  FMUL R7, R60, R5.reuse ;  /* 0x000000053c077220 */ /* 0x084fe20000400000 */
[-C--:B------:R-:W-:Y:S01]  /*35a0*/  FMUL R71, R71, R5.reuse ;  /* 0x0000000547477220 */ /* 0x080fe20000400000 */
[----:B------:R-:W-:-:S03]  /*35b0*/  FMUL R9, R70, R5 ;  /* 0x0000000546097220 */ /* 0x000fc60000400000 */
[----:B------:R-:W-:Y:S04]  /*35c0*/  STG.E desc[UR6][R2.64], R7 ;  /* 0x0000000702007986 */ /* 0x000fe8000c101906 */
[----:B------:R-:W-:Y:S04]  /*35d0*/  STG.E desc[UR6][R2.64+0x4], R71 ;  /* 0x0000044702007986 */ /* 0x000fe8000c101906 */
[----:B------:R-:W-:Y:S01]  /*35e0*/  STG.E desc[UR6][R2.64+0x8], R9 ;  /* 0x0000080902007986 */ /* 0x000fe2000c101906 */
[----:B------:R-:W-:Y:S05]  /*35f0*/  EXIT ;  /* 0x000000000000794d */ /* 0x000fea0003800000 */
        .weak           $__internal_2_$__cuda_sm3x_div_rn_noftz_f32_slowpath
        .type           $__internal_2_$__cuda_sm3x_div_rn_noftz_f32_slowpath,@function
        .size           $__internal_2_$__cuda_sm3x_div_rn_noftz_f32_slowpath,(.L_x_126 - $__internal_2_$__cuda_sm3x_div_rn_noftz_f32_slowpath)
$__internal_2_$__cuda_sm3x_div_rn_noftz_f32_slowpath:
[----:B------:R-:W-:Y:S01]  /*3600*/  SHF.R.U32.HI R21, RZ, 0x17, R14 ;  /* 0x00000017ff157819 */ /* 0x000fe2000001160e */
[----:B------:R-:W-:Y:S01]  /*3610*/  BSSY.RECONVERGENT B0, `(.L_x_68) ;  /* 0x0000062000007945 */ /* 0x000fe20003800200 */
[----:B------:R-:W-:Y:S02]  /*3620*/  SHF.R.U32.HI R19, RZ, 0x17, R11 ;  /* 0x00000017ff137819 */ /* 0x000fe4000001160b */
[----:B------:R-:W-:Y:S02]  /*3630*/  LOP3.LUT R27, R21, 0xff, RZ, 0xc0, !PT ;  /* 0x000000ff151b7812 */ /* 0x000fe400078ec0ff */
[----:B------:R-:W-:Y:S02]  /*3640*/  LOP3.LUT R25, R19, 0xff, RZ, 0xc0, !PT ;  /* 0x000000ff13197812 */ /* 0x000fe400078ec0ff */
[----:B------:R-:W-:Y:S02]  /*3650*/  IADD3 R23, PT, PT, R27, -0x1, RZ ;  /* 0xffffffff1b177810 */ /* 0x000fe40007ffe0ff */
[----:B------:R-:W-:-:S02]  /*3660*/  IADD3 R21, PT, PT, R25, -0x1, RZ ;  /* 0xffffffff19157810 */ /* 0x000fc40007ffe0ff */
[----:B------:R-:W-:-:S04]  /*3670*/  ISETP.GT.U32.AND P0, PT, R23, 0xfd, PT ;  /* 0x000000fd1700780c */ /* 0x000fc80003f04070 */
[----:B------:R-:W-:-:S13]  /*3680*/  ISETP.GT.U32.OR P0, PT, R21, 0xfd, P0 ;  /* 0x000000fd1500780c */ /* 0x000fda0000704470 */
[----:B------:R-:W-:Y:S01]  /*3690*/  @!P0 IMAD.MOV.U32 R19, RZ, RZ, RZ ;  /* 0x000000ffff138224 */ /* 0x000fe200078e00ff */
[----:B------:R-:W-:Y:S06]  /*36a0*/  @!P0 BRA `(.L_x_69) ;  /* 0x00000000005c8947 */ /* 0x000fec0003800000 */
[----:B------:R-:W-:Y:S02]  /*36b0*/  FSETP.GTU.FTZ.AND P0, PT, |R11|, +INF , PT ;  /* 0x7f8000000b00780b */ /* 0x000fe40003f1c200 */
[----:B------:R-:W-:-:S04]  /*36c0*/  FSETP.GTU.FTZ.AND P1, PT, |R14|, +INF , PT ;  /* 0x7f8000000e00780b */ /* 0x000fc80003f3c200 */
[----:B------:R-:W-:-:S13]  /*36d0*/  PLOP3.LUT P0, PT, P0, P1, PT, 0xf8, 0x8f ;  /* 0x00000000008f781c */ /* 0x000fda0000703f70 */
[----:B------:R-:W-:Y:S05]  /*36e0*/  @P0 BRA `(.L_x_70) ;  /* 0x00000004004c0947 */ /* 0x000fea0003800000 */
[----:B------:R-:W-:-:S13]  /*36f0*/  LOP3.LUT P0, RZ, R14, 0x7fffffff, R11, 0xc8, !PT ;  /* 0x7fffffff0eff7812 */ /* 0x000fda000780c80b */
[----:B------:R-:W-:Y:S05]  /*3700*/  @!P0 BRA `(.L_x_71) ;  /* 0x00000004003c8947 */ /* 0x000fea0003800000 */
[C---:B------:R-:W-:Y:S02]  /*3710*/  FSETP.NEU.FTZ.AND P0, PT, |R11|.reuse, +INF , PT ;  /* 0x7f8000000b00780b */ /* 0x040fe40003f1d200 */
        /* <DEDUP_REMOVED lines=11> */
[----:B------:R-:W-:Y:S01]  /*37d0*/  @P0 MOV R19, RZ ;  /* 0x000000ff00130202 */ /* 0x000fe20000000f00 */
[----:B------:R-:W-:Y:S01]  /*37e0*/  @!P0 FFMA R11, R11, 1.84467440737095516160e+19, RZ ;  /* 0x5f8000000b0b8823 */ /* 0x000fe200000000ff */
[----:B------:R-:W-:Y:S01]  /*37f0*/  @!P0 MOV R19, 0xffffffc0 ;  /* 0xffffffc000138802 */ /* 0x000fe20000000f00 */
[----:B------:R-:W-:-:S04]  /*3800*/  @!P1 FFMA R14, R14, 1.84467440737095516160e+19, RZ ;  /* 0x5f8000000e0e9823 */ /* 0x000fc800000000ff */
[----:B------:R-:W-:-:S07]  /*3810*/  @!P1 VIADD R19, R19, 0x40 ;  /* 0x0000004013139836 */ /* 0x000fce0000000000 */
.L_x_69:
[----:B------:R-:W-:Y:S01]  /*3820*/  LEA R21, R27, 0xc0800000, 0x17 ;  /* 0xc08000001b157811 */ /* 0x000fe200078eb8ff */
[----:B------:R-:W-:Y:S03]  /*3830*/  BSSY.RECONVERGENT B1, `(.L_x_74) ;  /* 0x0000036000017945 */ /* 0x000fe60003800200 */
[----:B------:R-:W-:Y:S02]  /*3840*/  IADD3 R21, PT, PT, -R21, R14, RZ ;  /* 0x0000000e15157210 */ /* 0x000fe40007ffe1ff */
[----:B------:R-:W-:Y:S02]  /*3850*/  IADD3 R14, PT, PT, R25, -0x7f, RZ ;  /* 0xffffff81190e7810 */ /* 0x000fe40007ffe0ff */
[----:B------:R-:W0:Y:S01]  /*3860*/  MUFU.RCP R23, R21 ;  /* 0x0000001500177308 */ /* 0x000e220000001000 */
[----:B------:R-:W-:Y:S02]  /*3870*/  FADD.FTZ R24, -R21, -RZ ;  /* 0x800000ff15187221 */ /* 0x000fe40000010100 */
[C---:B------:R-:W-:Y:S01]  /*3880*/  IMAD R11, R14.reuse, -0x800000, R11 ;  /* 0xff8000000e0b7824 */ /* 0x040fe200078e020b */
[----:B------:R-:W-:-:S05]  /*3890*/  IADD3 R14, PT, PT, R14, 0x7f, -R27 ;  /* 0x0000007f0e0e7810 */ /* 0x000fca0007ffe81b */
[----:B------:R-:W-:Y:S02]  /*38a0*/  IMAD.IADD R14, R14, 0x1, R19 ;  /* 0x000000010e0e7824 */ /* 0x000fe400078e0213 */
[----:B0-----:R-:W-:-:S04]  /*38b0*/  FFMA R26, R23, R24, 1 ;  /* 0x3f800000171a7423 */ /* 0x001fc80000000018 */
[----:B------:R-:W-:-:S04]  /*38c0*/  FFMA R30, R23, R26, R23 ;  /* 0x0000001a171e7223 */ /* 0x000fc80000000017 */
[----:B------:R-:W-:-:S04]  /*38d0*/  FFMA R23, R11, R30, RZ ;  /* 0x0000001e0b177223 */ /* 0x000fc800000000ff */
[----:B------:R-:W-:-:S04]  /*38e0*/  FFMA R26, R24, R23, R11 ;  /* 0x00000017181a7223 */ /* 0x000fc8000000000b */
[----:B------:R-:W-:-:S04]  /*38f0*/  FFMA R25, R30, R26, R23 ;  /* 0x0000001a1e197223 */ /* 0x000fc80000000017 */
[----:B------:R-:W-:-:S04]  /*3900*/  FFMA R24, R24, R25, R11 ;  /* 0x0000001918187223 */ /* 0x000fc8000000000b */
[----:B------:R-:W-:-:S05]  /*3910*/  FFMA R23, R30, R24, R25 ;  /* 0x000000181e177223 */ /* 0x000fca0000000019 */
[----:B------:R-:W-:-:S04]  /*3920*/  SHF.R.U32.HI R11, RZ, 0x17, R23 ;  /* 0x00000017ff0b7819 */ /* 0x000fc80000011617 */
[----:B------:R-:W-:-:S04]  /*3930*/  LOP3.LUT R11, R11, 0xff, RZ, 0xc0, !PT ;  /* 0x000000ff0b0b7812 */ /* 0x000fc800078ec0ff */
[----:B------:R-:W-:-:S04]  /*3940*/  IADD3 R21, PT, PT, R11, R14, RZ ;  /* 0x0000000e0b157210 */ /* 0x000fc80007ffe0ff */
        /* <DEDUP_REMOVED lines=11> */
[CCC-:B------:R-:W-:Y:S01]  /*3a00*/  FFMA.RM R14, R30.reuse, R24.reuse, R25.reuse ;  /* 0x000000181e0e7223 */ /* 0x1c0fe20000004019 */
[C---:B------:R-:W-:Y:S02]  /*3a10*/  ISETP.NE.AND P2, PT, R21.reuse, RZ, PT ;  /* 0x000000ff1500720c */ /* 0x040fe40003f45270 */
[----:B------:R-:W-:Y:S02]  /*3a20*/  ISETP.NE.AND P1, PT, R21, RZ, PT ;  /* 0x000000ff1500720c */ /* 0x000fe40003f25270 */
[----:B------:R-:W-:Y:S01]  /*3a30*/  LOP3.LUT R19, R11, 0x7fffff, RZ, 0xc0, !PT ;  /* 0x007fffff0b137812 */ /* 0x000fe200078ec0ff */
[----:B------:R-:W-:Y:S01]  /*3a40*/  FFMA.RP R11, R30, R24, R25 ;  /* 0x000000181e0b7223 */ /* 0x000fe20000008019 */
[C---:B------:R-:W-:Y:S01]  /*3a50*/  VIADD R24, R21.reuse, 0x20 ;  /* 0x0000002015187836 */ /* 0x040fe20000000000 */
[----:B------:R-:W-:Y:S02]  /*3a60*/  IADD3 R21, PT, PT, -R21, RZ, RZ ;  /* 0x000000ff15157210 */ /* 0x000fe40007ffe1ff */
[----:B------:R-:W-:-:S02]  /*3a70*/  LOP3.LUT R19, R19, 0x800000, RZ, 0xfc, !PT ;  /* 0x0080000013137812 */ /* 0x000fc400078efcff */
[----:B------:R-:W-:Y:S02]  /*3a80*/  FSETP.NEU.FTZ.AND P0, PT, R11, R14, PT ;  /* 0x0000000e0b00720b */ /* 0x000fe40003f1d000 */
[----:B------:R-:W-:Y:S02]  /*3a90*/  SHF.L.U32 R24, R19, R24, RZ ;  /* 0x0000001813187219 */ /* 0x000fe400000006ff */
[----:B------:R-:W-:Y:S02]  /*3aa0*/  SEL R14, R21, RZ, P2 ;  /* 0x000000ff150e7207 */ /* 0x000fe40001000000 */
[----:B------:R-:W-:Y:S02]  /*3ab0*/  ISETP.NE.AND P1, PT, R24, RZ, P1 ;  /* 0x000000ff1800720c */ /* 0x000fe40000f25270 */
[----:B------:R-:W-:Y:S02]  /*3ac0*/  SHF.R.U32.HI R14, RZ, R14, R19 ;  /* 0x0000000eff0e7219 */ /* 0x000fe40000011613 */
[----:B------:R-:W-:-:S02]  /*3ad0*/  PLOP3.LUT P0, PT, P0, P1, PT, 0xf8, 0x8f ;  /* 0x00000000008f781c */ /* 0x000fc40000703f70 */
[----:B------:R-:W-:Y:S02]  /*3ae0*/  SHF.R.U32.HI R24, RZ, 0x1, R14 ;  /* 0x00000001ff187819 */ /* 0x000fe4000001160e */
[----:B------:R-:W-:-:S04]  /*3af0*/  SEL R11, RZ, 0x1, !P0 ;  /* 0x00000001ff0b7807 */ /* 0x000fc80004000000 */
[----:B------:R-:W-:-:S04]  /*3b00*/  LOP3.LUT R11, R11, 0x1, R24, 0xf8, !PT ;  /* 0x000000010b0b7812 */ /* 0x000fc800078ef818 */
[----:B------:R-:W-:-:S04]  /*3b10*/  LOP3.LUT R11, R11, R14, RZ, 0xc0, !PT ;  /* 0x0000000e0b0b7212 */ /* 0x000fc800078ec0ff */
[----:B------:R-:W-:-:S04]  /*3b20*/  IADD3 R24, PT, PT, R24, R11, RZ ;  /* 0x0000000b18187210 */ /* 0x000fc80007ffe0ff */
[----:B------:R-:W-:Y:S01]  /*3b30*/  LOP3.LUT R23, R24, R23, RZ, 0xfc, !PT ;  /* 0x0000001718177212 */ /* 0x000fe200078efcff */
[----:B------:R-:W-:Y:S06]  /*3b40*/  BRA `(.L_x_77) ;  /* 0x0000000000107947 */ /* 0x000fec0003800000 */
.L_x_76:
[----:B------:R-:W-:-:S04]  /*3b50*/  LOP3.LUT R23, R23, 0x80000000, RZ, 0xc0, !PT ;  /* 0x8000000017177812 */ /* 0x000fc800078ec0ff */
[----:B------:R-:W-:Y:S01]  /*3b60*/  LOP3.LUT R23, R23, 0x7f800000, RZ, 0xfc, !PT ;  /* 0x7f80000017177812 */ /* 0x000fe200078efcff */
[----:B------:R-:W-:Y:S06]  /*3b70*/  BRA `(.L_x_77) ;  /* 0x0000000000047947 */ /* 0x000fec0003800000 */
.L_x_75:
[----:B------:R-:W-:-:S07]  /*3b80*/  IMAD R23, R14, 0x800000, R23 ;  /* 0x008000000e177824 */ /* 0x000fce00078e0217 */
.L_x_77:
[----:B------:R-:W-:Y:S05]  /*3b90*/  BSYNC.RECONVERGENT B1 ;  /* 0x0000000000017941 */ /* 0x000fea0003800200 */
.L_x_74:
[----:B------:R-:W-:Y:S05]  /*3ba0*/  BRA `(.L_x_78) ;  /* 0x0000000000207947 */ /* 0x000fea0003800000 */
.L_x_73:
[----:B------:R-:W-:-:S04]  /*3bb0*/  LOP3.LUT R11, R14, 0x80000000, R11, 0x48, !PT ;  /* 0x800000000e0b7812 */ /* 0x000fc800078e480b */
[----:B------:R-:W-:Y:S01]  /*3bc0*/  LOP3.LUT R23, R11, 0x7f800000, RZ, 0xfc, !PT ;  /* 0x7f8000000b177812 */ /* 0x000fe200078efcff */
[----:B------:R-:W-:Y:S06]  /*3bd0*/  BRA `(.L_x_78) ;  /* 0x0000000000147947 */ /* 0x000fec0003800000 */
.L_x_72:
[----:B------:R-:W-:Y:S01]  /*3be0*/  LOP3.LUT R23, R14, 0x80000000, R11, 0x48, !PT ;  /* 0x800000000e177812 */ /* 0x000fe200078e480b */
[----:B------:R-:W-:Y:S06]  /*3bf0*/  BRA `(.L_x_78) ;  /* 0x00000000000c7947 */ /* 0x000fec0003800000 */
.L_x_71:
[----:B------:R-:W0:Y:S01]  /*3c00*/  MUFU.RSQ R23, -QNAN ;  /* 0xffc0000000177908 */ /* 0x000e220000001400 */
[----:B------:R-:W-:Y:S05]  /*3c10*/  BRA `(.L_x_78) ;  /* 0x0000000000047947 */ /* 0x000fea0003800000 */
.L_x_70:
[----:B------:R-:W-:-:S07]  /*3c20*/  FADD.FTZ R23, R11, R14 ;  /* 0x0000000e0b177221 */ /* 0x000fce0000010000 */
.L_x_78:
[----:B------:R-:W-:Y:S05]  /*3c30*/  BSYNC.RECONVERGENT B0 ;  /* 0x0000000000007941 */ /* 0x000fea0003800200 */
.L_x_68:
[----:B0-----:R-:W-:Y:S01]  /*3c40*/  MOV R11, R23 ;  /* 0x00000017000b7202 */ /* 0x001fe20000000f00 */
[----:B------:R-:W-:-:S04]  /*3c50*/  HFMA2 R23, -RZ, RZ, 0, 0 ;  /* 0x00000000ff177431 */ /* 0x000fc800000001ff */
[----:B------:R-:W-:Y:S05]  /*3c60*/  RET.REL.NODEC R22 `(gather_forces_to_atoms) ;  /* 0xffffffc016e47950 */ /* 0x000fea0003c3ffff */
.L_x_79:
        /* <DEDUP_REMOVED lines=9> */
.L_x_126:


//--------------------- .text.apply_ghat_and_grad --------------------------
	.section	.text.apply_ghat_and_grad,"ax",@progbits
	.align	128
        .global         apply_ghat_and_grad
        .type           apply_ghat_and_grad,@function
        .size           apply_ghat_and_grad,(.L_x_127 - apply_ghat_and_grad)
        .other          apply_ghat_and_grad,@"STO_CUDA_ENTRY STV_DEFAULT"
apply_ghat_and_grad:
.text.apply_ghat_and_grad:
[----:B------:R-:W-:Y:S01]  /*0000*/  LDC R1, c[0x0][0x37c] ;  /* 0x0000df00ff017b82 */ /* 0x000fe20000000800 */
[----:B------:R-:W0:Y:S07]  /*0010*/  S2R R2, SR_TID.X ;  /* 0x0000000000027919 */ /* 0x000e2e0000002100 */
[----:B------:R-:W1:Y:S08]  /*0020*/  LDC R0, c[0x0][0x3d8] ;  /* 0x0000f600ff007b82 */ /* 0x000e700000000800 */
[----:B------:R-:W2:Y:S08]  /*0030*/  LDC.64 R10, c[0x0][0x3d0] ;  /* 0x0000f400ff0a7b82 */ /* 0x000eb00000000a00 */
[----:B------:R-:W0:Y:S08]  /*0040*/  S2UR UR4, SR_CTAID.X ;  /* 0x00000000000479c3 */ /* 0x000e300000002500 */
[----:B------:R-:W0:Y:S01]  /*0050*/  LDC R5, c[0x0][0x360] ;  /* 0x0000d800ff057b82 */ /* 0x000e220000000800 */
[----:B-1----:R-:W-:-:S04]  /*0060*/  LEA.HI R0, R0, R0, RZ, 0x1 ;  /* 0x0000000000007211 */ /* 0x002fc800078f08ff */
[----:B------:R-:W-:Y:S01]  /*0070*/  SHF.R.S32.HI R3, RZ, 0x1, R0 ;  /* 0x00000001ff037819 */ /* 0x000fe20000011400 */
[----:B--2---:R-:W-:Y:S02]  /*0080*/  IMAD R0, R11, R10, RZ ;  /* 0x0000000a0b007224 */ /* 0x004fe400078e02ff */
[----:B0-----:R-:W-:Y:S02]  /*0090*/  IMAD R5, R5, UR4, R2 ;  /* 0x0000000405057c24 */ /* 0x001fe4000f8e0202 */
[----:B------:R-:W-:-:S05]  /*00a0*/  IMAD R2, R0, R3, R0 ;  /* 0x0000000300027224 */ /* 0x000fca00078e0200 */
[----:B------:R-:W-:-:S13]  /*00b0*/  ISETP.GE.AND P0, PT, R5, R2, PT ;  /* 0x000000020500720c */ /* 0x000fda0003f06270 */
[----:B------:R-:W-:Y:S05]  /*00c0*/  @P0 EXIT ;  /* 0x000000000000094d */ /* 0x000fea0003800000 */
[----:B------:R-:W-:Y:S01]  /*00d0*/  IABS R7, R0 ;  /* 0x0000000000077213 */ /* 0x000fe20000000000 */
[----:B------:R-:W0:Y:S01]  /*00e0*/  LDC.64 R14, c[0x0][0x3b0] ;  /* 0x0000ec00ff0e7b82 */ /* 0x000e220000000a00 */
[----:B------:R-:W-:Y:S01]  /*00f0*/  IABS R8, R5 ;  /* 0x0000000500087213 */ /* 0x000fe20000000000 */
[----:B------:R-:W1:Y:S01]  /*0100*/  LDCU.64 UR4, c[0x0][0x358] ;  /* 0x00006b00ff0477ac */ /* 0x000e620008000a00 */
[----:B------:R-:W2:Y:S01]  /*0110*/  I2F.RP R4, R7 ;  /* 0x0000000700047306 */ /* 0x000ea20000209400 */
[----:B------:R-:W-:-:S04]  /*0120*/  IABS R11, R10 ;  /* 0x0000000a000b7213 */ /* 0x000fc80000000000 */
[----:B------:R-:W3:Y:S03]  /*0130*/  LDC.64 R12, c[0x0][0x3a8] ;  /* 0x0000ea00ff0c7b82 */ /* 0x000ee60000000a00 */
[----:B--2---:R-:W2:Y:S02]  /*0140*/  MUFU.RCP R4, R4 ;  /* 0x0000000400047308 */ /* 0x004ea40000001000 */
[----:B--2---:R-:W-:-:S06]  /*0150*/  VIADD R2, R4, 0xffffffe ;  /* 0x0ffffffe04027836 */ /* 0x004fcc0000000000 */
[----:B------:R2:W4:Y:S02]  /*0160*/  F2I.FTZ.U32.TRUNC.NTZ R3, R2 ;  /* 0x0000000200037305 */ /* 0x000524000021f000 */
[----:B--2---:R-:W-:Y:S02]  /*0170*/  HFMA2 R2, -RZ, RZ, 0, 0 ;  /* 0x00000000ff027431 */ /* 0x004fe400000001ff */
[----:B----4-:R-:W-:-:S04]  /*0180*/  IMAD.MOV R6, RZ, RZ, -R3 ;  /* 0x000000ffff067224 */ /* 0x010fc800078e0a03 */
[----:B------:R-:W-:Y:S01]  /*0190*/  IMAD R9, R6, R7, RZ ;  /* 0x0000000706097224 */ /* 0x000fe200078e02ff */
[----:B------:R-:W-:-:S03]  /*01a0*/  IABS R6, R0 ;  /* 0x0000000000067213 */ /* 0x000fc60000000000 */
[----:B------:R-:W-:-:S04]  /*01b0*/  IMAD.HI.U32 R3, R3, R9, R2 ;  /* 0x0000000903037227 */ /* 0x000fc800078e0002 */
[----:B------:R-:W-:Y:S02]  /*01c0*/  IMAD.MOV R9, RZ, RZ, -R6 ;  /* 0x000000ffff097224 */ /* 0x000fe400078e0a06 */
[----:B------:R-:W-:Y:S01]  /*01d0*/  IMAD.HI.U32 R4, R3, R8, RZ ;  /* 0x0000000803047227 */ /* 0x000fe200078e00ff */
[----:B------:R-:W2:Y:S03]  /*01e0*/  I2F.RP R6, R11 ;  /* 0x0000000b00067306 */ /* 0x000ea60000209400 */
[----:B------:R-:W-:-:S05]  /*01f0*/  IMAD R2, R4, R9, R8 ;  /* 0x0000000904027224 */ /* 0x000fca00078e0208 */
[----:B------:R-:W-:Y:S01]  /*0200*/  ISETP.GT.U32.AND P1, PT, R7, R2, PT ;  /* 0x000000020700720c */ /* 0x000fe20003f24070 */
[----:B--2---:R-:W2:-:S12]  /*0210*/  MUFU.RCP R6, R6 ;  /* 0x0000000600067308 */ /* 0x004e980000001000 */
[----:B------:R-:W-:Y:S02]  /*0220*/  @!P1 IMAD.IADD R2, R2, 0x1, -R7 ;  /* 0x0000000102029824 */ /* 0x000fe400078e0a07 */
[----:B------:R-:W-:Y:S01]  /*0230*/  @!P1 VIADD R4, R4, 0x1 ;  /* 0x0000000104049836 */ /* 0x000fe20000000000 */
[----:B------:R-:W-:Y:S02]  /*0240*/  ISETP.NE.AND P1, PT, R0, RZ, PT ;  /* 0x000000ff0000720c */ /* 0x000fe40003f25270 */
[----:B------:R-:W-:Y:S02]  /*0250*/  ISETP.GE.U32.AND P0, PT, R2, R7, PT ;  /* 0x000000070200720c */ /* 0x000fe40003f06070 */
[----:B------:R-:W-:-:S04]  /*0260*/  LOP3.LUT R2, R5, R0, RZ, 0x3c, !PT ;  /* 0x0000000005027212 */ /* 0x000fc800078e3cff */
[----:B------:R-:W-:Y:S02]  /*0270*/  ISETP.GE.AND P2, PT, R2, RZ, PT ;  /* 0x000000ff0200720c */ /* 0x000fe40003f46270 */
[----:B--2---:R-:W-:-:S04]  /*0280*/  IADD3 R2, PT, PT, R6, 0xffffffe, RZ ;  /* 0x0ffffffe06027810 */ /* 0x004fc80007ffe0ff */
[----:B------:R2:W4:Y:S01]  /*0290*/  F2I.FTZ.U32.TRUNC.NTZ R3, R2 ;  /* 0x0000000200037305 */ /* 0x000522000021f000 */
[----:B------:R-:W-:-:S06]  /*02a0*/  @P0 VIADD R4, R4, 0x1 ;  /* 0x0000000104040836 */ /* 0x000fcc0000000000 */
[----:B------:R-:W-:Y:S02]  /*02b0*/  @!P2 IADD3 R4, PT, PT, -R4, RZ, RZ ;  /* 0x000000ff0404a210 */ /* 0x000fe40007ffe1ff */
[----:B------:R-:W-:Y:S02]  /*02c0*/  @!P1 LOP3.LUT R4, RZ, R0, RZ, 0x33, !PT ;  /* 0x00000000ff049212 */ /* 0x000fe400078e33ff */
[----:B--2---:R-:W-:-:S03]  /*02d0*/  MOV R2, RZ ;  /* 0x000000ff00027202 */ /* 0x004fc60000000f00 */
[----:B------:R-:W-:Y:S02]  /*02e0*/  IMAD.MOV R6, RZ, RZ, -R4 ;  /* 0x000000ffff067224 */ /* 0x000fe400078e0a04 */
[----:B----4-:R-:W-:Y:S02]  /*02f0*/  IMAD.MOV R8, RZ, RZ, -R3 ;  /* 0x000000ffff087224 */ /* 0x010fe400078e0a03 */
[----:B------:R-:W-:Y:S02]  /*0300*/  IMAD R17, R0, R6, R5 ;  /* 0x0000000600117224 */ /* 0x000fe400078e0205 */
[----:B------:R-:W-:Y:S02]  /*0310*/  IMAD R7, R8, R11, RZ ;  /* 0x0000000b08077224 */ /* 0x000fe400078e02ff */
[----:B0-----:R-:W-:Y:S01]  /*0320*/  IMAD.WIDE R14, R4, 0x4, R14 ;  /* 0x00000004040e7825 */ /* 0x001fe200078e020e */
[----:B------:R-:W-:-:S03]  /*0330*/  IABS R0, R17 ;  /* 0x0000001100007213 */ /* 0x000fc60000000000 */
[----:B------:R-:W-:Y:S01]  /*0340*/  IMAD.HI.U32 R2, R3, R7, R2 ;  /* 0x0000000703027227 */ /* 0x000fe200078e0002 */
[----:B-1----:R-:W2:Y:S05]  /*0350*/  LDG.E R8, desc[UR4][R14.64] ;  /* 0x000000040e087981 */ /* 0x002eaa000c1e1900 */
[----:B------:R-:W-:-:S04]  /*0360*/  IMAD.HI.U32 R9, R2, R0, RZ ;  /* 0x0000000002097227 */ /* 0x000fc800078e00ff */
[----:B------:R-:W-:-:S04]  /*0370*/  IMAD.MOV R2, RZ, RZ, -R9 ;  /* 0x000000ffff027224 */ /* 0x000fc800078e0a09 */
[C---:B------:R-:W-:Y:S02]  /*0380*/  IMAD R0, R11.reuse, R2, R0 ;  /* 0x000000020b007224 */ /* 0x040fe400078e0200 */
[----:B------:R-:W0:Y:S03]  /*0390*/  LDC.64 R2, c[0x0][0x3a0] ;  /* 0x0000e800ff027b82 */ /* 0x000e260000000a00 */
[----:B------:R-:W-:-:S13]  /*03a0*/  ISETP.GT.U32.AND P1, PT, R11, R0, PT ;  /* 0x000000000b00720c */ /* 0x000fda0003f24070 */
[----:B------:R-:W-:Y:S01]  /*03b0*/  @!P1 IMAD.IADD R0, R0, 0x1, -R11 ;  /* 0x0000000100009824 */ /* 0x000fe200078e0a0b */
[----:B------:R-:W-:Y:S02]  /*03c0*/  @!P1 IADD3 R9, PT, PT, R9, 0x1, RZ ;  /* 0x0000000109099810 */ /* 0x000fe40007ffe0ff */
[----:B------:R-:W-:Y:S02]  /*03d0*/  ISETP.NE.AND P1, PT, R10, RZ, PT ;  /* 0x000000ff0a00720c */ /* 0x000fe40003f25270 */
[----:B------:R-:W-:Y:S02]  /*03e0*/  ISETP.GE.U32.AND P0, PT, R0, R11, PT ;  /* 0x0000000b0000720c */ /* 0x000fe40003f06070 */
[----:B------:R-:W-:-:S04]  /*03f0*/  LOP3.LUT R0, R17, R10, RZ, 0x3c, !PT ;  /* 0x0000000a11007212 */ /* 0x000fc800078e3cff */
[----:B------:R-:W-:-:S07]  /*0400*/  ISETP.GE.AND P2, PT, R0, RZ, PT ;  /* 0x000000ff0000720c */ /* 0x000fce0003f46270 */
[----:B------:R-:W-:-:S06]  /*0410*/  @P0 VIADD R9, R9, 0x1 ;  /* 0x0000000109090836 */ /* 0x000fcc0000000000 */
[----:B------:R-:W-:Y:S01]  /*0420*/  @!P2 IMAD.MOV R9, RZ, RZ, -R9 ;  /* 0x000000ffff09a224 */ /* 0x000fe200078e0a09 */
[----:B------:R-:W-:-:S04]  /*0430*/  @!P1 LOP3.LUT R9, RZ, R10, RZ, 0x33, !PT ;  /* 0x0000000aff099212 */ /* 0x000fc800078e33ff */
[C---:B------:R-:W-:Y:S01]  /*0440*/  IADD3 R7, PT, PT, -R9.reuse, RZ, RZ ;  /* 0x000000ff09077210 */ /* 0x040fe20007ffe1ff */
[----:B---3--:R-:W-:-:S04]  /*0450*/  IMAD.WIDE R12, R9, 0x4, R12 ;  /* 0x00000004090c7825 */ /* 0x008fc800078e020c */
[----:B------:R-:W-:Y:S02]  /*0460*/  IMAD R10, R10, R7, R17 ;  /* 0x000000070a0a7224 */ /* 0x000fe400078e0211 */
[----:B------:R-:W3:Y:S02]  /*0470*/  LDG.E R7, desc[UR4][R12.64] ;  /* 0x000000040c077981 */ /* 0x000ee4000c1e1900 */
[----:B0-----:R-:W-:-:S05]  /*0480*/  IMAD.WIDE R2, R10, 0x4, R2 ;  /* 0x000000040a027825 */ /* 0x001fca00078e0202 */
[----:B------:R-:W4:Y:S01]  /*0490*/  LDG.E R6, desc[UR4][R2.64] ;  /* 0x0000000402067981 */ /* 0x000f22000c1e1900 */
[----:B--2---:R-:W-:-:S04]  /*04a0*/  FMUL R0, R8, R8 ;  /* 0x0000000808007220 */ /* 0x004fc80000400000 */
[----:B---3--:R-:W-:-:S04]  /*04b0*/  FFMA R11, R7, R7, R0 ;  /* 0x00000007070b7223 */ /* 0x008fc80000000000 */
[----:B----4-:R-:W-:-:S05]  /*04c0*/  FFMA R0, R6, R6, R11 ;  /* 0x0000000606007223 */ /* 0x010fca000000000b */
[----:B------:R-:W-:-:S13]  /*04d0*/  FSETP.NEU.AND P0, PT, R0, RZ, PT ;  /* 0x000000ff0000720b */ /* 0x000fda0003f0d000 */
[----:B------:R-:W-:Y:S05]  /*04e0*/  @P0 BRA `(.L_x_80) ;  /* 0x00000000002c0947 */ /* 0x000fea0003800000 */
[----:B------:R-:W0:Y:S08]  /*04f0*/  LDC.64 R2, c[0x0][0x388] ;  /* 0x0000e200ff027b82 */ /* 0x000e300000000a00 */
[----:B------:R-:W1:Y:S08]  /*0500*/  LDC.64 R6, c[0x0][0x390] ;  /* 0x0000e400ff067b82 */ /* 0x000e700000000a00 */
[----:B------:R-:W2:Y:S01]  /*0510*/  LDC.64 R8, c[0x0][0x398] ;  /* 0x0000e600ff087b82 */ /* 0x000ea20000000a00 */
[----:B0-----:R-:W-:-:S05]  /*0520*/  IMAD.WIDE R2, R5, 0x8, R2 ;  /* 0x0000000805027825 */ /* 0x001fca00078e0202 */
[----:B------:R-:W-:Y:S01]  /*0530*/  STG.E.64 desc[UR4][R2.64], RZ ;  /* 0x000000ff02007986 */ /* 0x000fe2000c101b04 */
[----:B-1----:R-:W-:-:S05]  /*0540*/  IMAD.WIDE R6, R5, 0x8, R6 ;  /* 0x0000000805067825 */ /* 0x002fca00078e0206 */
[----:B------:R-:W-:Y:S04]  /*0550*/  STG.E.64 desc[UR4][R6.64], RZ ;  /* 0x000000ff06007986 */ /* 0x000fe8000c101b04 */
[----:B------:R-:W3:Y:S01]  /*0560*/  LDG.E.64 R10, desc[UR4][R2.64] ;  /* 0x00000004020a7981 */ /* 0x000ee2000c1e1b00 */
[----:B--2---:R-:W-:-:S05]  /*0570*/  IMAD.WIDE R4, R5, 0x8, R8 ;  /* 0x0000000805047825 */ /* 0x004fca00078e0208 */
[----:B---3--:R-:W-:Y:S01]  /*0580*/  STG.E.64 desc[UR4][R4.64], R10 ;  /* 0x0000000a04007986 */ /* 0x008fe2000c101b04 */
[----:B------:R-:W-:Y:S05]  /*0590*/  EXIT ;  /* 0x000000000000794d */ /* 0x000fea0003800000 */
.L_x_80:
        /* <DEDUP_REMOVED lines=24> */
.L_x_81:
        /* <DEDUP_REMOVED lines=15> */
[----:B------:R-:W-:Y:S05]  /*0810*/  CALL.REL.NOINC `($__internal_3_$__cuda_sm3x_div_rn_noftz_f32_slowpath) ;  /* 0x0000000400707944 */ /* 0x000fea0003c00000 */
[----:B------:R-:W-:-:S07]  /*0820*/  IMAD.MOV.U32 R12, RZ, RZ, R2 ;  /* 0x000000ffff0c7224 */ /* 0x000fce00078e0002 */
.L_x_82:
[----:B------:R-:W0:Y:S01]  /*0830*/  LDC R3, c[0x0][0x3e0] ;  /* 0x0000f800ff037b82 */ /* 0x000e220000000800 */
[----:B------:R-:W-:Y:S01]  /*0840*/  BSSY.RECONVERGENT B0, `(.L_x_83) ;  /* 0x000000e000007945 */ /* 0x000fe20003800200 */
[----:B0-----:R-:W-:-:S04]  /*0850*/  FMUL R2, R3, 4 ;  /* 0x4080000003027820 */ /* 0x001fc80000400000 */
[----:B------:R-:W-:-:S04]  /*0860*/  FMUL R3, R2, R3 ;  /* 0x0000000302037220 */ /* 0x000fc80000400000 */
[----:B------:R-:W0:Y:S08]  /*0870*/  MUFU.RCP R2, R3 ;  /* 0x0000000300027308 */ /* 0x000e300000001000 */
[----:B------:R-:W1:Y:S01]  /*0880*/  FCHK P0, R0, R3 ;  /* 0x0000000300007302 */ /* 0x000e620000000000 */
[----:B0-----:R-:W-:-:S04]  /*0890*/  FFMA R13, -R3, R2, 1 ;  /* 0x3f800000030d7423 */ /* 0x001fc80000000102 */
[----:B------:R-:W-:-:S04]  /*08a0*/  FFMA R13, R2, R13, R2 ;  /* 0x0000000d020d7223 */ /* 0x000fc80000000002 */
[----:B------:R-:W-:-:S04]  /*08b0*/  FFMA R2, R0, R13, RZ ;  /* 0x0000000d00027223 */ /* 0x000fc800000000ff */
[----:B------:R-:W-:-:S04]  /*08c0*/  FFMA R14, -R3, R2, R0 ;  /* 0x00000002030e7223 */ /* 0x000fc80000000100 */
[----:B------:R-:W-:Y:S01]  /*08d0*/  FFMA R2, R13, R14, R2 ;  /* 0x0000000e0d027223 */ /* 0x000fe20000000002 */
[----:B-1----:R-:W-:Y:S06]  /*08e0*/  @!P0 BRA `(.L_x_84) ;  /* 0x00000000000c8947 */ /* 0x002fec0003800000 */
[----:B------:R-:W-:Y:S01]  /*08f0*/  IMAD.MOV.U32 R2, RZ, RZ, R0 ;  /* 0x000000ffff027224 */ /* 0x000fe200078e0000 */
[----:B------:R-:W-:-:S07]  /*0900*/  MOV R14, 0x920 ;  /* 0x00000920000e7802 */ /* 0x000fce0000000f00 */
[----:B------:R-:W-:Y:S05]  /*0910*/  CALL.REL.NOINC `($__internal_3_$__cuda_sm3x_div_rn_noftz_f32_slowpath) ;  /* 0x0000000400307944 */ /* 0x000fea0003c00000 */
.L_x_84:
[----:B------:R-:W-:Y:S05]  /*0920*/  BSYNC.RECONVERGENT B0 ;  /* 0x0000000000007941 */ /* 0x000fea0003800200 */
.L_x_83:
[----:B------:R-:W-:Y:S01]  /*0930*/  FMUL R3, R2, -1.4426950216293334961 ;  /* 0xbfb8aa3b02037820 */ /* 0x000fe20000400000 */
[----:B------:R-:W-:Y:S04]  /*0940*/  BSSY.RECONVERGENT B0, `(.L_x_85) ;  /* 0x0000012000007945 */ /* 0x000fe80003800200 */
[----:B------:R-:W-:-:S13]  /*0950*/  FSETP.GEU.AND P0, PT, R3, -126, PT ;  /* 0xc2fc00000300780b */ /* 0x000fda0003f0e000 */
[----:B------:R-:W-:-:S04]  /*0960*/  @!P0 FMUL R3, R3, 0.5 ;  /* 0x3f00000003038820 */ /* 0x000fc80000400000 */
[----:B------:R0:W1:Y:S02]  /*0970*/  MUFU.EX2 R13, R3 ;  /* 0x00000003000d7308 */ /* 0x0000640000000800 */
[----:B0-----:R-:W-:-:S06]  /*0980*/  FMUL R3, R0, R11 ;  /* 0x0000000b00037220 */ /* 0x001fcc0000400000 */
[----:B------:R-:W0:Y:S01]  /*0990*/  MUFU.RCP R0, R3 ;  /* 0x0000000300007308 */ /* 0x000e220000001000 */
[----:B-1----:R-:W-:-:S04]  /*09a0*/  @!P0 FMUL R13, R13, R13 ;  /* 0x0000000d0d0d8220 */ /* 0x002fc80000400000 */
[----:B------:R-:W-:-:S04]  /*09b0*/  FMUL R2, R13, R12 ;  /* 0x0000000c0d027220 */ /* 0x000fc80000400000 */
[----:B------:R-:W1:Y:S01]  /*09c0*/  FCHK P0, R2, R3 ;  /* 0x0000000302007302 */ /* 0x000e620000000000 */
[----:B0-----:R-:W-:-:S04]  /*09d0*/  FFMA R11, -R3, R0, 1 ;  /* 0x3f800000030b7423 */ /* 0x001fc80000000100 */
[----:B------:R-:W-:-:S04]  /*09e0*/  FFMA R11, R0, R11, R0 ;  /* 0x0000000b000b7223 */ /* 0x000fc80000000000 */
[----:B------:R-:W-:-:S04]  /*09f0*/  FFMA R0, R2, R11, RZ ;  /* 0x0000000b02007223 */ /* 0x000fc800000000ff */
[----:B------:R-:W-:-:S04]  /*0a00*/  FFMA R12, -R3, R0, R2 ;  /* 0x00000000030c7223 */ /* 0x000fc80000000102 */
[----:B------:R-:W-:Y:S01]  /*0a10*/  FFMA R0, R11, R12, R0 ;  /* 0x0000000c0b007223 */ /* 0x000fe20000000000 */
[----:B-1----:R-:W-:Y:S06]  /*0a20*/  @!P0 BRA `(.L_x_86) ;  /* 0x00000000000c8947 */ /* 0x002fec0003800000 */
[----:B------:R-:W-:-:S07]  /*0a30*/  MOV R14, 0xa50 ;  /* 0x00000a50000e7802 */ /* 0x000fce0000000f00 */
[----:B------:R-:W-:Y:S05]  /*0a40*/  CALL.REL.NOINC `($__internal_3_$__cuda_sm3x_div_rn_noftz_f32_slowpath) ;  /* 0x0000000000e47944 */ /* 0x000fea0003c00000 */
[----:B------:R-:W-:-:S07]  /*0a50*/  MOV R0, R2 ;  /* 0x0000000200007202 */ /* 0x000fce0000000f00 */
.L_x_86:
[----:B------:R-:W-:Y:S05]  /*0a60*/  BSYNC.RECONVERGENT B0 ;  /* 0x0000000000007941 */ /* 0x000fea0003800200 */
.L_x_85:
[----:B------:R-:W0:Y:S08]  /*0a70*/  LDC.64 R16, c[0x0][0x380] ;  /* 0x0000e000ff107b82 */ /* 0x000e300000000a00 */
[----:B------:R-:W1:Y:S08]  /*0a80*/  LDC.64 R14, c[0x0][0x388] ;  /* 0x0000e200ff0e7b82 */ /* 0x000e700000000a00 */
[----:B------:R-:W2:Y:S01]  /*0a90*/  LDC.64 R12, c[0x0][0x390] ;  /* 0x0000e400ff0c7b82 */ /* 0x000ea20000000a00 */
[----:B0-----:R-:W-:-:S07]  /*0aa0*/  IMAD.WIDE R16, R5, 0x8, R16 ;  /* 0x0000000805107825 */ /* 0x001fce00078e0210 */
[----:B------:R-:W0:Y:S01]  /*0ab0*/  LDC.64 R2, c[0x0][0x398] ;  /* 0x0000e600ff027b82 */ /* 0x000e220000000a00 */
[----:B------:R-:W5:Y:S01]  /*0ac0*/  LDG.E.64 R16, desc[UR4][R16.64] ;  /* 0x0000000410107981 */ /* 0x000f62000c1e1b00 */
[----:B------:R-:W-:Y:S01]  /*0ad0*/  ISETP.NE.AND P1, PT, R10, RZ, PT ;  /* 0x000000ff0a00720c */ /* 0x000fe20003f25270 */
[----:B------:R-:W-:Y:S01]  /*0ae0*/  BSSY.RECONVERGENT B0, `(.L_x_87) ;  /* 0x0000009000007945 */ /* 0x000fe20003800200 */
[----:B------:R-:W-:Y:S02]  /*0af0*/  ISETP.NE.AND P2, PT, R9, RZ, PT ;  /* 0x000000ff0900720c */ /* 0x000fe40003f45270 */
[----:B------:R-:W-:-:S09]  /*0b00*/  PLOP3.LUT P0, PT, PT, PT, PT, 0x80, 0x8 ;  /* 0x000000000008781c */ /* 0x000fd20003f0f070 */
[----:B-12---:R-:W-:Y:S05]  /*0b10*/  @!P1 BRA `(.L_x_88) ;  /* 0x0000000000149947 */ /* 0x006fea0003800000 */
[----:B------:R-:W1:Y:S02]  /*0b20*/  LDC R11, c[0x0][0x3d0] ;  /* 0x0000f400ff0b7b82 */ /* 0x000e640000000800 */
[----:B-1----:R-:W-:-:S04]  /*0b30*/  LOP3.LUT R18, R11, 0x1, RZ, 0xc0, !PT ;  /* 0x000000010b127812 */ /* 0x002fc800078ec0ff */
[----:B------:R-:W-:-:S13]  /*0b40*/  ISETP.NE.U32.AND P0, PT, R18, 0x1, PT ;  /* 0x000000011200780c */ /* 0x000fda0003f05070 */
[----:B------:R-:W-:-:S04]  /*0b50*/  @P0 SHF.R.S32.HI R11, RZ, 0x1, R11 ;  /* 0x00000001ff0b0819 */ /* 0x000fc8000001140b */
[----:B------:R-:W-:-:S13]  /*0b60*/  ISETP.EQ.AND P0, PT, R10, R11, P0 ;  /* 0x0000000b0a00720c */ /* 0x000fda0000702270 */
.L_x_88:
[----:B------:R-:W-:Y:S05]  /*0b70*/  BSYNC.RECONVERGENT B0 ;  /* 0x0000000000007941 */ /* 0x000fea0003800200 */
.L_x_87:
[----:B------:R-:W-:Y:S01]  /*0b80*/  BSSY.RECONVERGENT B0, `(.L_x_89) ;  /* 0x0000008000007945 */ /* 0x000fe20003800200 */
[----:B------:R-:W-:-:S03]  /*0b90*/  PLOP3.LUT P1, PT, PT, PT, PT, 0x80, 0x8 ;  /* 0x000000000008781c */ /* 0x000fc60003f2f070 */
[----:B------:R-:W-:Y:S10]  /*0ba0*/  @!P2 BRA `(.L_x_90) ;  /* 0x000000000014a947 */ /* 0x000ff40003800000 */
[----:B------:R-:W1:Y:S02]  /*0bb0*/  LDC R10, c[0x0][0x3d4] ;  /* 0x0000f500ff0a7b82 */ /* 0x000e640000000800 */
[----:B-1----:R-:W-:-:S04]  /*0bc0*/  LOP3.LUT R11, R10, 0x1, RZ, 0xc0, !PT ;  /* 0x000000010a0b7812 */ /* 0x002fc800078ec0ff */
[----:B------:R-:W-:-:S13]  /*0bd0*/  ISETP.NE.U32.AND P1, PT, R11, 0x1, PT ;  /* 0x000000010b00780c */ /* 0x000fda0003f25070 */
[----:B------:R-:W-:-:S04]  /*0be0*/  @P1 SHF.R.S32.HI R10, RZ, 0x1, R10 ;  /* 0x00000001ff0a1819 */ /* 0x000fc8000001140a */
[----:B------:R-:W-:-:S13]  /*0bf0*/  ISETP.EQ.AND P1, PT, R9, R10, P1 ;  /* 0x0000000a0900720c */ /* 0x000fda0000f22270 */
.L_x_90:
[----:B------:R-:W-:Y:S05]  /*0c00*/  BSYNC.RECONVERGENT B0 ;  /* 0x0000000000007941 */ /* 0x000fea0003800200 */
.L_x_89:
[----:B------:R-:W-:Y:S01]  /*0c10*/  ISETP.NE.AND P3, PT, R4, RZ, PT ;  /* 0x000000ff0400720c */ /* 0x000fe20003f65270 */
[-C--:B-----5:R-:W-:Y:S01]  /*0c20*/  FMUL R9, R16, R0.reuse ;  /* 0x0000000010097220 */ /* 0x0a0fe20000400000 */
[----:B------:R-:W-:Y:S01]  /*0c30*/  FMUL R17, R17, R0 ;  /* 0x0000000011117220 */ /* 0x000fe20000400000 */
[----:B------:R-:W-:Y:S01]  /*0c40*/  IMAD.WIDE R10, R5, 0x8, R14 ;  /* 0x00000008050a7825 */ /* 0x000fe200078e020e */
[----:B------:R-:W-:Y:S03]  /*0c50*/  BSSY.RECONVERGENT B0, `(.L_x_91) ;  /* 0x0000010000007945 */ /* 0x000fe60003800200 */
[C---:B------:R-:W-:Y:S01]  /*0c60*/  FMUL R14, R6.reuse, R9 ;  /* 0x00000009060e7220 */ /* 0x040fe20000400000 */
[----:B------:R-:W-:Y:S01]  /*0c70*/  FMUL R15, R6, R17 ;  /* 0x00000011060f7220 */ /* 0x000fe20000400000 */
[C---:B------:R-:W-:Y:S01]  /*0c80*/  FMUL R6, R7.reuse, R9 ;  /* 0x0000000907067220 */ /* 0x040fe20000400000 */
[----:B------:R-:W-:Y:S01]  /*0c90*/  FMUL R7, R7, R17 ;  /* 0x0000001107077220 */ /* 0x000fe20000400000 */
[----:B------:R-:W-:-:S04]  /*0ca0*/  IMAD.WIDE R12, R5, 0x8, R12 ;  /* 0x00000008050c7825 */ /* 0x000fc800078e020c */
[C---:B------:R-:W-:Y:S01]  /*0cb0*/  FMUL R16, R8.reuse, R9 ;  /* 0x0000000908107220 */ /* 0x040fe20000400000 */
[----:B------:R-:W-:Y:S01]  /*0cc0*/  FMUL R17, R8, R17 ;  /* 0x0000001108117220 */ /* 0x000fe20000400000 */
[----:B------:R-:W-:Y:S01]  /*0cd0*/  PLOP3.LUT P2, PT, PT, PT, PT, 0x80, 0x8 ;  /* 0x000000000008781c */ /* 0x000fe20003f4f070 */
[----:B0-----:R-:W-:Y:S01]  /*0ce0*/  IMAD.WIDE R2, R5, 0x8, R2 ;  /* 0x0000000805027825 */ /* 0x001fe200078e0202 */
[----:B------:R-:W-:Y:S11]  /*0cf0*/  @!P3 BRA `(.L_x_92) ;  /* 0x000000000014b947 */ /* 0x000ff60003800000 */
[----:B------:R-:W0:Y:S02]  /*0d00*/  LDC R5, c[0x0][0x3d8] ;  /* 0x0000f600ff057b82 */ /* 0x000e240000000800 */
[----:B0-----:R-:W-:-:S04]  /*0d10*/  LOP3.LUT R0, R5, 0x1, RZ, 0xc0, !PT ;  /* 0x0000000105007812 */ /* 0x001fc800078ec0ff */
[----:B------:R-:W-:-:S13]  /*0d20*/  ISETP.NE.U32.AND P2, PT, R0, 0x1, PT ;  /* 0x000000010000780c */ /* 0x000fda0003f45070 */
[----:B------:R-:W-:-:S04]  /*0d30*/  @P2 SHF.R.S32.HI R5, RZ, 0x1, R5 ;  /* 0x00000001ff052819 */ /* 0x000fc80000011405 */
[----:B------:R-:W-:-:S13]  /*0d40*/  ISETP.EQ.AND P2, PT, R4, R5, P2 ;  /* 0x000000050400720c */ /* 0x000fda0001742270 */
.L_x_92:
[----:B------:R-:W-:Y:S05]  /*0d50*/  BSYNC.RECONVERGENT B0 ;  /* 0x0000000000007941 */ /* 0x000fea0003800200 */
.L_x_91:
[----:B------:R0:W-:Y:S04]  /*0d60*/  STG.E.64 desc[UR4][R10.64], R14 ;  /* 0x0000000e0a007986 */ /* 0x0001e8000c101b04 */
[----:B------:R0:W-:Y:S04]  /*0d70*/  STG.E.64 desc[UR4][R12.64], R6 ;  /* 0x000000060c007986 */ /* 0x0001e8000c101b04 */
[----:B------:R0:W-:Y:S04]  /*0d80*/  STG.E.64 desc[UR4][R2.64], R16 ;  /* 0x0000001002007986 */ /* 0x0001e8000c101b04 */
[----:B------:R0:W-:Y:S04]  /*0d90*/  @P0 STG.E desc[UR4][R10.64+0x4], RZ ;  /* 0x000004ff0a000986 */ /* 0x0001e8000c101904 */
[----:B------:R0:W-:Y:S01]  /*0da0*/  @P1 STG.E desc[UR4][R12.64+0x4], RZ ;  /* 0x000004ff0c001986 */ /* 0x0001e2000c101904 */
[----:B------:R-:W-:Y:S05]  /*0db0*/  @!P2 EXIT ;  /* 0x000000000000a94d */ /* 0x000fea0003800000 */
[----:B------:R-:W-:Y:S01]  /*0dc0*/  STG.E desc[UR4][R2.64+0x4], RZ ;  /* 0x000004ff02007986 */ /* 0x000fe2000c101904 */
[----:B------:R-:W-:Y:S05]  /*0dd0*/  EXIT ;  /* 0x000000000000794d */ /* 0x000fea0003800000 */
        .weak           $__internal_3_$__cuda_sm3x_div_rn_noftz_f32_slowpath
        .type           $__internal_3_$__cuda_sm3x_div_rn_noftz_f32_slowpath,@function
        .size           $__internal_3_$__cuda_sm3x_div_rn_noftz_f32_slowpath,(.L_x_127 - $__internal_3_$__cuda_sm3x_div_rn_noftz_f32_slowpath)
$__internal_3_$__cuda_sm3x_div_rn_noftz_f32_slowpath:
[----:B------:R-:W-:Y:S01]  /*0de0*/  SHF.R.U32.HI R15, RZ, 0x17, R3 ;  /* 0x00000017ff0f7819 */ /* 0x000fe20000011603 */
[----:B------:R-:W-:Y:S01]  /*0df0*/  BSSY.RECONVERGENT B1, `(.L_x_93) ;  /* 0x0000062000017945 */ /* 0x000fe20003800200 */
[----:B------:R-:W-:Y:S02]  /*0e00*/  SHF.R.U32.HI R13, RZ, 0x17, R2 ;  /* 0x00000017ff0d7819 */ /* 0x000fe40000011602 */
[----:B------:R-:W-:Y:S02]  /*0e10*/  LOP3.LUT R15, R15, 0xff, RZ, 0xc0, !PT ;  /* 0x000000ff0f0f7812 */ /* 0x000fe400078ec0ff */
[----:B------:R-:W-:-:S03]  /*0e20*/  LOP3.LUT R18, R13, 0xff, RZ, 0xc0, !PT ;  /* 0x000000ff0d127812 */ /* 0x000fc600078ec0ff */
[----:B------:R-:W-:Y:S02]  /*0e30*/  VIADD R17, R15, 0xffffffff ;  /* 0xffffffff0f117836 */ /* 0x000fe40000000000 */
[----:B------:R-:W-:-:S03]  /*0e40*/  VIADD R16, R18, 0xffffffff ;  /* 0xffffffff12107836 */ /* 0x000fc60000000000 */
        /* <DEDUP_REMOVED lines=22> */
[----:B------:R-:W-:Y:S02]  /*0fb0*/  @P0 IMAD.MOV.U32 R13, RZ, RZ, RZ ;  /* 0x000000ffff0d0224 */ /* 0x000fe400078e00ff */
[----:B------:R-:W-:Y:S01]  /*0fc0*/  @!P0 FFMA R2, R2, 1.84467440737095516160e+19, RZ ;  /* 0x5f80000002028823 */ /* 0x000fe200000000ff */
[----:B------:R-:W-:Y:S02]  /*0fd0*/  @!P0 IMAD.MOV.U32 R13, RZ, RZ, -0x40 ;  /* 0xffffffc0ff0d8424 */ /* 0x000fe400078e00ff */
[----:B------:R-:W-:-:S03]  /*0fe0*/  @!P1 FFMA R3, R3, 1.84467440737095516160e+19, RZ ;  /* 0x5f80000003039823 */ /* 0x000fc600000000ff */
[----:B------:R-:W-:-:S07]  /*0ff0*/  @!P1 IADD3 R13, PT, PT, R13, 0x40, RZ ;  /* 0x000000400d0d9810 */ /* 0x000fce0007ffe0ff */
.L_x_94:
[----:B------:R-:W-:Y:S01]  /*1000*/  LEA R16, R15, 0xc0800000, 0x17 ;  /* 0xc08000000f107811 */ /* 0x000fe200078eb8ff */
[----:B------:R-:W-:Y:S04]  /*1010*/  BSSY.RECONVERGENT B2, `(.L_x_99) ;  /* 0x0000036000027945 */ /* 0x000fe80003800200 */
[----:B------:R-:W-:Y:S01]  /*1020*/  IMAD.IADD R17, R3, 0x1, -R16 ;  /* 0x0000000103117824 */ /* 0x000fe200078e0a10 */
[----:B------:R-:W-:-:S03]  /*1030*/  IADD3 R16, PT, PT, R18, -0x7f, RZ ;  /* 0xffffff8112107810 */ /* 0x000fc60007ffe0ff */
[----:B------:R-:W0:Y:S01]  /*1040*/  MUFU.RCP R3, R17 ;  /* 0x0000001100037308 */ /* 0x000e220000001000 */
[----:B------:R-:W-:Y:S01]  /*1050*/  FADD.FTZ R19, -R17, -RZ ;  /* 0x800000ff11137221 */ /* 0x000fe20000010100 */
        /* <DEDUP_REMOVED lines=12> */
[----:B------:R-:W-:-:S05]  /*1120*/  IADD3 R17, PT, PT, R15, R16, RZ ;  /* 0x000000100f117210 */ /* 0x000fca0007ffe0ff */
[----:B------:R-:W-:-:S05]  /*1130*/  VIADD R13, R17, 0xffffffff ;  /* 0xffffffff110d7836 */ /* 0x000fca0000000000 */
        /* <DEDUP_REMOVED lines=9> */
[-CC-:B------:R-:W-:Y:S01]  /*11d0*/  FFMA.RZ R13, R3, R19.reuse, R20.reuse ;  /* 0x00000013030d7223 */ /* 0x180fe2000000c014 */
[----:B------:R-:W-:Y:S01]  /*11e0*/  IADD3 R18, PT, PT, R17, 0x20, RZ ;  /* 0x0000002011127810 */ /* 0x000fe20007ffe0ff */
[-CC-:B------:R-:W-:Y:S01]  /*11f0*/  FFMA.RM R16, R3, R19.reuse, R20.reuse ;  /* 0x0000001303107223 */ /* 0x180fe20000004014 */
[----:B------:R-:W-:Y:S02]  /*1200*/  ISETP.NE.AND P2, PT, R17, RZ, PT ;  /* 0x000000ff1100720c */ /* 0x000fe40003f45270 */
[----:B------:R-:W-:Y:S01]  /*1210*/  LOP3.LUT R15, R13, 0x7fffff, RZ, 0xc0, !PT ;  /* 0x007fffff0d0f7812 */ /* 0x000fe200078ec0ff */
[----:B------:R-:W-:Y:S01]  /*1220*/  FFMA.RP R13, R3, R19, R20 ;  /* 0x00000013030d7223 */ /* 0x000fe20000008014 */
[----:B------:R-:W-:Y:S01]  /*1230*/  IMAD.MOV R3, RZ, RZ, -R17 ;  /* 0x000000ffff037224 */ /* 0x000fe200078e0a11 */
[----:B------:R-:W-:Y:S02]  /*1240*/  ISETP.NE.AND P1, PT, R17, RZ, PT ;  /* 0x000000ff1100720c */ /* 0x000fe40003f25270 */
        /* <DEDUP_REMOVED lines=14> */
.L_x_101:
[----:B------:R-:W-:-:S04]  /*1330*/  LOP3.LUT R2, R2, 0x80000000, RZ, 0xc0, !PT ;  /* 0x8000000002027812 */ /* 0x000fc800078ec0ff */
[----:B------:R-:W-:Y:S01]  /*1340*/  LOP3.LUT R2, R2, 0x7f800000, RZ, 0xfc, !PT ;  /* 0x7f80000002027812 */ /* 0x000fe200078efcff */
[----:B------:R-:W-:Y:S06]  /*1350*/  BRA `(.L_x_102) ;  /* 0x0000000000047947 */ /* 0x000fec0003800000 */
.L_x_100:
[----:B------:R-:W-:-:S07]  /*1360*/  IMAD R2, R16, 0x800000, R2 ;  /* 0x0080000010027824 */ /* 0x000fce00078e0202 */
.L_x_102:
[----:B------:R-:W-:Y:S05]  /*1370*/  BSYNC.RECONVERGENT B2 ;  /* 0x0000000000027941 */ /* 0x000fea0003800200 */
.L_x_99:
[----:B------:R-:W-:Y:S05]  /*1380*/  BRA `(.L_x_103) ;  /* 0x0000000000207947 */ /* 0x000fea0003800000 */
.L_x_98:
[----:B------:R-:W-:-:S04]  /*1390*/  LOP3.LUT R2, R3, 0x80000000, R2, 0x48, !PT ;  /* 0x8000000003027812 */ /* 0x000fc800078e4802 */
[----:B------:R-:W-:Y:S01]  /*13a0*/  LOP3.LUT R2, R2, 0x7f800000, RZ, 0xfc, !PT ;  /* 0x7f80000002027812 */ /* 0x000fe200078efcff */
[----:B------:R-:W-:Y:S06]  /*13b0*/  BRA `(.L_x_103) ;  /* 0x0000000000147947 */ /* 0x000fec0003800000 */
.L_x_97:
[----:B------:R-:W-:Y:S01]  /*13c0*/  LOP3.LUT R2, R3, 0x80000000, R2, 0x48, !PT ;  /* 0x8000000003027812 */ /* 0x000fe200078e4802 */
[----:B------:R-:W-:Y:S06]  /*13d0*/  BRA `(.L_x_103) ;  /* 0x00000000000c7947 */ /* 0x000fec0003800000 */
.L_x_96:
[----:B------:R-:W0:Y:S01]  /*13e0*/  MUFU.RSQ R2, -QNAN ;  /* 0xffc0000000027908 */ /* 0x000e220000001400 */
[----:B------:R-:W-:Y:S05]  /*13f0*/  BRA `(.L_x_103) ;  /* 0x0000000000047947 */ /* 0x000fea0003800000 */
.L_x_95:
[----:B------:R-:W-:-:S07]  /*1400*/  FADD.FTZ R2, R2, R3 ;  /* 0x0000000302027221 */ /* 0x000fce0000010000 */
.L_x_103:
[----:B------:R-:W-:Y:S05]  /*1410*/  BSYNC.RECONVERGENT B1 ;  /* 0x0000000000017941 */ /* 0x000fea0003800200 */
.L_x_93:
[----:B------:R-:W-:-:S04]  /*1420*/  HFMA2 R15, -RZ, RZ, 0, 0 ;  /* 0x00000000ff0f7431 */ /* 0x000fc800000001ff */
[----:B0-----:R-:W-:Y:S05]  /*1430*/  RET.REL.NODEC R14 `(apply_ghat_and_grad) ;  /* 0xffffffe80ef07950 */ /* 0x001fea0003c3ffff */
.L_x_104:
        /* <DEDUP_REMOVED lines=12> */
.L_x_127:


//--------------------- .text.spread_charges      --------------------------
	.section	.text.spread_charges,"ax",@progbits
	.align	128
        .global         spread_charges
        .type           spread_charges,@function
        .size           spread_charges,(.L_x_128 - spread_charges)
        .other          spread_charges,@"STO_CUDA_ENTRY STV_DEFAULT"
spread_charges:
.text.spread_charges:
[----:B------:R-:W-:Y:S01]  /*0000*/  LDC R1, c[0x0][0x37c] ;  /* 0x0000df00ff017b82 */ /* 0x000fe20000000800 */
[----:B------:R-:W0:Y:S01]  /*0010*/  S2R R3, SR_TID.X ;  /* 0x0000000000037919 */ /* 0x000e220000002100 */
[----:B------:R-:W1:Y:S06]  /*0020*/  LDCU UR6, c[0x0][0x360] ;  /* 0x00006c00ff0677ac */ /* 0x000e6c0008000800 */
[----:B------:R-:W0:Y:S01]  /*0030*/  S2UR UR4, SR_CTAID.X ;  /* 0x00000000000479c3 */ /* 0x000e220000002500 */
[----:B------:R-:W2:Y:S07]  /*0040*/  LDCU UR5, c[0x0][0x398] ;  /* 0x00007300ff0577ac */ /* 0x000eae0008000800 */
[----:B------:R-:W0:Y:S02]  /*0050*/  LDC R0, c[0x0][0x360] ;  /* 0x0000d800ff007b82 */ /* 0x000e240000000800 */
[----:B0-----:R-:W-:Y:S01]  /*0060*/  IMAD R3, R0, UR4, R3 ;  /* 0x0000000400037c24 */ /* 0x001fe2000f8e0203 */
[----:B--2---:R-:W-:-:S04]  /*0070*/  USHF.R.S32.HI UR4, URZ, 0x1f, UR5 ;  /* 0x0000001fff047899 */ /* 0x004fc80008011405 */
[----:B------:R-:W-:-:S04]  /*0080*/  ISETP.GE.U32.AND P0, PT, R3, UR5, PT ;  /* 0x0000000503007c0c */ /* 0x000fc8000bf06070 */
[----:B------:R-:W-:-:S13]  /*0090*/  ISETP.GE.U32.AND.EX P0, PT, RZ, UR4, PT, P0 ;  /* 0x00000004ff007c0c */ /* 0x000fda000bf06100 */
[----:B-1----:R-:W-:Y:S05]  /*00a0*/  @P0 EXIT ;  /* 0x000000000000094d */ /* 0x002fea0003800000 */
[----:B------:R-:W0:Y:S01]  /*00b0*/  LDCU UR4, c[0x0][0x370] ;  /* 0x00006e00ff0477ac */ /* 0x000e220008000800 */
[----:B------:R-:W-:Y:S01]  /*00c0*/  IMAD.MOV.U32 R0, RZ, RZ, RZ ;  /* 0x000000ffff007224 */ /* 0x000fe200078e00ff */
[----:B------:R-:W1:Y:S01]  /*00d0*/  LDCU.64 UR8, c[0x0][0x358] ;  /* 0x00006b00ff0877ac */ /* 0x000e620008000a00 */
[----:B------:R-:W2:Y:S01]  /*00e0*/  LDCU UR10, c[0x0][0x3a0] ;  /* 0x00007400ff0a77ac */ /* 0x000ea20008000800 */
[----:B------:R-:W3:Y:S01]  /*00f0*/  LDCU UR18, c[0x0][0x39c] ;  /* 0x00007380ff1277ac */ /* 0x000ee20008000800 */
[----:B------:R-:W4:Y:S01]  /*0100*/  LDCU UR19, c[0x0][0x398] ;  /* 0x00007300ff1377ac */ /* 0x000f220008000800 */
[----:B------:R-:W1:Y:S01]  /*0110*/  LDCU UR11, c[0x0][0x3a4] ;  /* 0x00007480ff0b77ac */ /* 0x000e620008000800 */
[----:B------:R-:W1:Y:S01]  /*0120*/  LDCU.64 UR12, c[0x0][0x388] ;  /* 0x00007100ff0c77ac */ /* 0x000e620008000a00 */
[----:B------:R-:W1:Y:S01]  /*0130*/  LDCU.64 UR16, c[0x0][0x390] ;  /* 0x00007200ff1077ac */ /* 0x000e620008000a00 */
[----:B0-----:R-:W-:-:S12]  /*0140*/  UIMAD UR6, UR6, UR4, URZ ;  /* 0x00000004060672a4 */ /* 0x001fd8000f8e02ff */
.L_x_111:
[----:B0-----:R-:W0:Y:S01]  /*0150*/  LDC.64 R6, c[0x0][0x380] ;  /* 0x0000e000ff067b82 */ /* 0x001e220000000a00 */
[----:B------:R-:W-:-:S07]  /*0160*/  IMAD R5, R0, 0xc, RZ ;  /* 0x0000000c00057824 */ /* 0x000fce00078e02ff */
[----:B------:R-:W2:Y:S08]  /*0170*/  LDC R12, c[0x0][0x3a8] ;  /* 0x0000ea00ff0c7b82 */ /* 0x000eb00000000800 */
[----:B------:R-:W3:Y:S01]  /*0180*/  LDC R14, c[0x0][0x39c] ;  /* 0x0000e700ff0e7b82 */ /* 0x000ee20000000800 */
[----:B0-----:R-:W-:-:S04]  /*0190*/  IMAD.WIDE.U32 R6, R3, 0xc, R6 ;  /* 0x0000000c03067825 */ /* 0x001fc800078e0006 */
[----:B------:R-:W-:-:S05]  /*01a0*/  IMAD.IADD R7, R7, 0x1, R5 ;  /* 0x0000000107077824 */ /* 0x000fca00078e0205 */
[----:B-1----:R-:W4:Y:S04]  /*01b0*/  LDG.E R5, desc[UR8][R6.64] ;  /* 0x0000000806057981 */ /* 0x002f28000c1e1900 */
[----:B------:R0:W5:Y:S04]  /*01c0*/  LDG.E R4, desc[UR8][R6.64+0x4] ;  /* 0x0000040806047981 */ /* 0x000168000c1e1900 */
[----:B------:R0:W5:Y:S01]  /*01d0*/  LDG.E R2, desc[UR8][R6.64+0x8] ;  /* 0x0000080806027981 */ /* 0x000162000c1e1900 */
[----:B--2---:R-:W1:Y:S01]  /*01e0*/  MUFU.RCP R8, R12 ;  /* 0x0000000c00087308 */ /* 0x004e620000001000 */
[----:B------:R-:W-:Y:S05]  /*01f0*/  YIELD ;  /* 0x0000000000007946 */ /* 0x000fea0003800000 */
[----:B------:R-:W-:Y:S01]  /*0200*/  BSSY.RECONVERGENT B0, `(.L_x_105) ;  /* 0x000000e000007945 */ /* 0x000fe20003800200 */
[----:B---3--:R-:W-:-:S02]  /*0210*/  IMAD R14, R14, UR10, RZ ;  /* 0x0000000a0e0e7c24 */ /* 0x008fc4000f8e02ff */
[----:B-1----:R-:W-:-:S04]  /*0220*/  FFMA R9, R8, -R12, 1 ;  /* 0x3f80000008097423 */ /* 0x002fc8000000080c */
[----:B------:R-:W-:Y:S01]  /*0230*/  FFMA R8, R8, R9, R8 ;  /* 0x0000000908087223 */ /* 0x000fe20000000008 */
[----:B----4-:R-:W1:Y:S03]  /*0240*/  FCHK P0, R5, R12 ;  /* 0x0000000c05007302 */ /* 0x010e660000000000 */
[----:B------:R-:W-:-:S04]  /*0250*/  FFMA R9, R5, R8, RZ ;  /* 0x0000000805097223 */ /* 0x000fc800000000ff */
[----:B------:R-:W-:-:S04]  /*0260*/  FFMA R10, R9, -R12, R5 ;  /* 0x8000000c090a7223 */ /* 0x000fc80000000005 */
[----:B------:R-:W-:Y:S01]  /*0270*/  FFMA R8, R8, R10, R9 ;  /* 0x0000000a08087223 */ /* 0x000fe20000000009 */
[----:B01----:R-:W-:Y:S06]  /*0280*/  @!P0 BRA `(.L_x_106) ;  /* 0x0000000000148947 */ /* 0x003fec0003800000 */
[----:B------:R-:W0:Y:S01]  /*0290*/  LDCU UR4, c[0x0][0x3a8] ;  /* 0x00007500ff0477ac */ /* 0x000e220008000800 */
[----:B------:R-:W-:Y:S01]  /*02a0*/  MOV R8, 0x2d0 ;  /* 0x000002d000087802 */ /* 0x000fe20000000f00 */
[----:B0-----:R-:W-:-:S07]  /*02b0*/  IMAD.U32 R6, RZ, RZ, UR4 ;  /* 0x00000004ff067e24 */ /* 0x001fce000f8e00ff */
[----:B-----5:R-:W-:Y:S05]  /*02c0*/  CALL.REL.NOINC `($__internal_4_$__cuda_sm3x_div_rn_noftz_f32_slowpath) ;  /* 0x0000003000247944 */ /* 0x020fea0003c00000 */
[----:B------:R-:W-:-:S07]  /*02d0*/  IMAD.MOV.U32 R8, RZ, RZ, R10 ;  /* 0x000000ffff087224 */ /* 0x000fce00078e000a */
.L_x_106:
[----:B------:R-:W-:Y:S05]  /*02e0*/  BSYNC.RECONVERGENT B0 ;  /* 0x0000000000007941 */ /* 0x000fea0003800200 */
.L_x_105:
[----:B------:R-:W0:Y:S01]  /*02f0*/  LDC R11, c[0x0][0x3ac] ;  /* 0x0000eb00ff0b7b82 */ /* 0x000e220000000800 */
[----:B------:R-:W-:Y:S01]  /*0300*/  I2FP.F32.S32 R7, UR18 ;  /* 0x0000001200077c45 */ /* 0x000fe20008201400 */
[----:B------:R-:W-:Y:S04]  /*0310*/  BSSY.RECONVERGENT B0, `(.L_x_107) ;  /* 0x0000010000007945 */ /* 0x000fe80003800200 */
[----:B------:R-:W-:Y:S01]  /*0320*/  FMUL R7, R7, R8 ;  /* 0x0000000807077220 */ /* 0x000fe20000400000 */
[----:B0-----:R-:W0:Y:S08]  /*0330*/  MUFU.RCP R5, R11 ;  /* 0x0000000b00057308 */ /* 0x001e300000001000 */
[----:B-----5:R-:W1:Y:S01]  /*0340*/  FCHK P0, R4, R11 ;  /* 0x0000000b04007302 */ /* 0x020e620000000000 */
[----:B0-----:R-:W-:-:S04]  /*0350*/  FFMA R6, R5, -R11, 1 ;  /* 0x3f80000005067423 */ /* 0x001fc8000000080b */
[----:B------:R-:W-:-:S04]  /*0360*/  FFMA R5, R5, R6, R5 ;  /* 0x0000000605057223 */ /* 0x000fc80000000005 */
[----:B------:R-:W-:-:S04]  /*0370*/  FFMA R6, R4, R5, RZ ;  /* 0x0000000504067223 */ /* 0x000fc800000000ff */
[----:B------:R-:W-:-:S04]  /*0380*/  FFMA R9, R6, -R11, R4 ;  /* 0x8000000b06097223 */ /* 0x000fc80000000004 */
[----:B------:R-:W-:Y:S01]  /*0390*/  FFMA R22, R5, R9, R6 ;  /* 0x0000000905167223 */ /* 0x000fe20000000006 */
[----:B-1----:R-:W-:Y:S06]  /*03a0*/  @!P0 BRA `(.L_x_108) ;  /* 0x0000000000188947 */ /* 0x002fec0003800000 */
[----:B------:R-:W0:Y:S01]  /*03b0*/  LDCU UR4, c[0x0][0x3ac] ;  /* 0x00007580ff0477ac */ /* 0x000e220008000800 */
[----:B------:R-:W-:Y:S01]  /*03c0*/  IMAD.MOV.U32 R5, RZ, RZ, R4 ;  /* 0x000000ffff057224 */ /* 0x000fe200078e0004 */
[----:B------:R-:W-:Y:S01]  /*03d0*/  MOV R8, 0x400 ;  /* 0x0000040000087802 */ /* 0x000fe20000000f00 */
[----:B0-----:R-:W-:-:S07]  /*03e0*/  IMAD.U32 R6, RZ, RZ, UR4 ;  /* 0x00000004ff067e24 */ /* 0x001fce000f8e00ff */
[----:B------:R-:W-:Y:S05]  /*03f0*/  CALL.REL.NOINC `($__internal_4_$__cuda_sm3x_div_rn_noftz_f32_slowpath) ;  /* 0x0000002c00d87944 */ /* 0x000fea0003c00000 */
[----:B------:R-:W-:-:S07]  /*0400*/  IMAD.MOV.U32 R22, RZ, RZ, R10 ;  /* 0x000000ffff167224 */ /* 0x000fce00078e000a */
.L_x_108:
[----:B------:R-:W-:Y:S05]  /*0410*/  BSYNC.RECONVERGENT B0 ;  /* 0x0000000000007941 */ /* 0x000fea0003800200 */
.L_x_107:
[----:B------:R-:W0:Y:S01]  /*0420*/  LDC R11, c[0x0][0x3b0] ;  /* 0x0000ec00ff0b7b82 */ /* 0x000e220000000800 */
[----:B------:R-:W-:Y:S01]  /*0430*/  BSSY.RECONVERGENT B0, `(.L_x_109) ;  /* 0x0000011000007945 */ /* 0x000fe20003800200 */
[----:B0-----:R-:W0:Y:S08]  /*0440*/  MUFU.RCP R4, R11 ;  /* 0x0000000b00047308 */ /* 0x001e300000001000 */
[----:B------:R-:W1:Y:S01]  /*0450*/  FCHK P0, R2, R11 ;  /* 0x0000000b02007302 */ /* 0x000e620000000000 */
[----:B0-----:R-:W-:-:S04]  /*0460*/  FFMA R5, R4, -R11, 1 ;  /* 0x3f80000004057423 */ /* 0x001fc8000000080b */
[----:B------:R-:W-:Y:S01]  /*0470*/  FFMA R9, R4, R5, R4 ;  /* 0x0000000504097223 */ /* 0x000fe20000000004 */
[----:B------:R-:W-:-:S03]  /*0480*/  I2FP.F32.S32 R5, UR10 ;  /* 0x0000000a00057c45 */ /* 0x000fc60008201400 */
[----:B------:R-:W-:Y:S02]  /*0490*/  FFMA R4, R2, R9, RZ ;  /* 0x0000000902047223 */ /* 0x000fe400000000ff */
[----:B------:R-:W-:Y:S02]  /*04a0*/  FMUL R22, R5, R22 ;  /* 0x0000001605167220 */ /* 0x000fe40000400000 */
[----:B------:R-:W-:-:S04]  /*04b0*/  FFMA R6, R4, -R11, R2 ;  /* 0x8000000b04067223 */ /* 0x000fc80000000002 */
[----:B------:R-:W-:Y:S01]  /*04c0*/  FFMA R6, R9, R6, R4 ;  /* 0x0000000609067223 */ /* 0x000fe20000000004 */
[----:B-1----:R-:W-:Y:S06]  /*04d0*/  @!P0 BRA `(.L_x_110) ;  /* 0x0000000000188947 */ /* 0x002fec0003800000 */
[----:B------:R-:W0:Y:S01]  /*04e0*/  LDCU UR4, c[0x0][0x3b0] ;  /* 0x00007600ff0477ac */ /* 0x000e220008000800 */
[----:B------:R-:W-:Y:S01]  /*04f0*/  IMAD.MOV.U32 R5, RZ, RZ, R2 ;  /* 0x000000ffff057224 */ /* 0x000fe200078e0002 */
[----:B------:R-:W-:Y:S02]  /*0500*/  MOV R8, 0x530 ;  /* 0x0000053000087802 */ /* 0x000fe40000000f00 */
[----:B0-----:R-:W-:-:S07]  /*0510*/  MOV R6, UR4 ;  /* 0x0000000400067c02 */ /* 0x001fce0008000f00 */
[----:B------:R-:W-:Y:S05]  /*0520*/  CALL.REL.NOINC `($__internal_4_$__cuda_sm3x_div_rn_noftz_f32_slowpath) ;  /* 0x0000002c008c7944 */ /* 0x000fea0003c00000 */
[----:B------:R-:W-:-:S07]  /*0530*/  IMAD.MOV.U32 R6, RZ, RZ, R10 ;  /* 0x000000ffff067224 */ /* 0x000fce00078e000a */
.L_x_110:
[----:B------:R-:W-:Y:S05]  /*0540*/  BSYNC.RECONVERGENT B0 ;  /* 0x0000000000007941 */ /* 0x000fea0003800200 */
.L_x_109:
[----:B------:R-:W-:-:S04]  /*0550*/  LEA R26, P0, R3, UR12, 0x2 ;  /* 0x0000000c031a7c11 */ /* 0x000fc8000f8010ff */
[----:B------:R-:W-:-:S05]  /*0560*/  LEA.HI.X R27, R3, UR13, R0, 0x2, P0 ;  /* 0x0000000d031b7c11 */ /* 0x000fca00080f1400 */
[----:B------:R0:W2:Y:S01]  /*0570*/  LDG.E R26, desc[UR8][R26.64] ;  /* 0x000000081a1a7981 */ /* 0x0000a2000c1e1900 */
[----:B------:R-:W-:Y:S01]  /*0580*/  IABS R4, UR10 ;  /* 0x0000000a00047c13 */ /* 0x000fe20008000000 */
[----:B------:R-:W-:Y:S01]  /*0590*/  F2I.FLOOR.NTZ R20, R22 ;  /* 0x0000001600147305 */ /* 0x000fe20000207100 */
[----:B------:R-:W-:Y:S01]  /*05a0*/  IABS R2, UR18 ;  /* 0x0000001200027c13 */ /* 0x000fe20008000000 */
[----:B------:R-:W-:Y:S01]  /*05b0*/  UMOV UR4, URZ ;  /* 0x000000ff00047c82 */ /* 0x000fe20008000000 */
[----:B------:R-:W-:Y:S02]  /*05c0*/  R2UR UR15, R4 ;  /* 0x00000000040f72ca */ /* 0x000fe400000e0000 */
[----:B------:R-:W-:Y:S02]  /*05d0*/  R2UR UR14, R2 ;  /* 0x00000000020e72ca */ /* 0x000fe400000e0000 */
[----:B------:R-:W-:Y:S01]  /*05e0*/  IABS R15, UR11 ;  /* 0x0000000b000f7c13 */ /* 0x000fe20008000000 */
[----:B------:R-:W-:Y:S01]  /*05f0*/  F2I.FLOOR.NTZ R32, R7 ;  /* 0x0000000700207305 */ /* 0x000fe20000207100 */
[----:B------:R-:W-:-:S02]  /*0600*/  I2FP.F32.S32 R9, UR11 ;  /* 0x0000000b00097c45 */ /* 0x000fc40008201400 */
[----:B------:R-:W-:Y:S02]  /*0610*/  LOP3.LUT R23, RZ, UR10, RZ, 0x33, !PT ;  /* 0x0000000aff177c12 */ /* 0x000fe4000f8e33ff */
[----:B------:R-:W-:Y:S01]  /*0620*/  LOP3.LUT R24, RZ, UR11, RZ, 0x33, !PT ;  /* 0x0000000bff187c12 */ /* 0x000fe2000f8e33ff */
[----:B------:R-:W-:Y:S02]  /*0630*/  FMUL R6, R9, R6 ;  /* 0x0000000609067220 */ /* 0x000fe40000400000 */
[----:B------:R-:W1:Y:S08]  /*0640*/  I2F.RP R8, UR15 ;  /* 0x0000000f00087d06 */ /* 0x000e700008209400 */
[----:B------:R-:W3:Y:S08]  /*0650*/  I2F.RP R2, UR14 ;  /* 0x0000000e00027d06 */ /* 0x000ef00008209400 */
[----:B------:R-:W4:Y:S08]  /*0660*/  I2F.RP R10, R15 ;  /* 0x0000000f000a7306 */ /* 0x000f300000209400 */
[----:B-1----:R-:W1:Y:S08]  /*0670*/  MUFU.RCP R8, R8 ;  /* 0x0000000800087308 */ /* 0x002e700000001000 */
[----:B---3--:R-:W3:Y:S08]  /*0680*/  MUFU.RCP R2, R2 ;  /* 0x0000000200027308 */ /* 0x008ef00000001000 */
[----:B----4-:R-:W4:Y:S01]  /*0690*/  MUFU.RCP R10, R10 ;  /* 0x0000000a000a7308 */ /* 0x010f220000001000 */
[----:B-1----:R-:W-:-:S07]  /*06a0*/  VIADD R5, R8, 0xffffffe ;  /* 0x0ffffffe08057836 */ /* 0x002fce0000000000 */
[----:B------:R-:W1:Y:S01]  /*06b0*/  F2I.FTZ.U32.TRUNC.NTZ R5, R5 ;  /* 0x0000000500057305 */ /* 0x000e62000021f000 */
[----:B---3--:R-:W-:Y:S02]  /*06c0*/  VIADD R4, R2, 0xffffffe ;  /* 0x0ffffffe02047836 */ /* 0x008fe40000000000 */
[----:B------:R-:W-:-:S05]  /*06d0*/  VIADD R2, R20, 0xffffffff ;  /* 0xffffffff14027836 */ /* 0x000fca0000000000 */
[----:B------:R-:W3:Y:S01]  /*06e0*/  F2I.FTZ.U32.TRUNC.NTZ R4, R4 ;  /* 0x0000000400047305 */ /* 0x000ee2000021f000 */
[----:B----4-:R-:W-:Y:S01]  /*06f0*/  VIADD R16, R10, 0xffffffe ;  /* 0x0ffffffe0a107836 */ /* 0x010fe20000000000 */
[----:B------:R-:W-:Y:S02]  /*0700*/  IABS R12, R2 ;  /* 0x00000002000c7213 */ /* 0x000fe40000000000 */
[----:B------:R-:W-:Y:S01]  /*0710*/  ISETP.GE.AND P1, PT, R2, RZ, PT ;  /* 0x000000ff0200720c */ /* 0x000fe20003f26270 */
[----:B-1----:R-:W-:-:S03]  /*0720*/  IMAD.MOV R21, RZ, RZ, -R5 ;  /* 0x000000ffff157224 */ /* 0x002fc600078e0a05 */
[----:B------:R1:W4:Y:S01]  /*0730*/  F2I.FTZ.U32.TRUNC.NTZ R17, R16 ;  /* 0x0000001000117305 */ /* 0x000322000021f000 */
[----:B------:R-:W-:Y:S01]  /*0740*/  IMAD R21, R21, UR15, RZ ;  /* 0x0000000f15157c24 */ /* 0x000fe2000f8e02ff */
[----:B---3--:R-:W-:-:S06]  /*0750*/  R2UR UR5, R4 ;  /* 0x00000000040572ca */ /* 0x008fcc00000e0000 */
[----:B------:R-:W3:Y:S01]  /*0760*/  F2I.FLOOR.NTZ R8, R6 ;  /* 0x0000000600087305 */ /* 0x000ee20000207100 */
[----:B------:R-:W-:Y:S02]  /*0770*/  IMAD.MOV.U32 R4, RZ, RZ, RZ ;  /* 0x000000ffff047224 */ /* 0x000fe400078e00ff */
[----:B-1----:R-:W-:Y:S02]  /*0780*/  IMAD.MOV.U32 R16, RZ, RZ, RZ ;  /* 0x000000ffff107224 */ /* 0x002fe400078e00ff */
[----:B------:R-:W-:-:S04]  /*0790*/  IMAD.HI.U32 R21, R5, R21, R4 ;  /* 0x0000001505157227 */ /* 0x000fc800078e0004 */
[----:B----4-:R-:W-:Y:S02]  /*07a0*/  IMAD.MOV R10, RZ, RZ, -R17 ;  /* 0x000000ffff0a7224 */ /* 0x010fe400078e0a11 */
[----:B------:R-:W-:Y:S01]  /*07b0*/  IMAD.HI.U32 R4, R21, R12, RZ ;  /* 0x0000000c15047227 */ /* 0x000fe200078e00ff */
[----:B------:R-:W-:-:S03]  /*07c0*/  UIADD3 UR7, UPT, UPT, URZ, -UR5, URZ ;  /* 0x80000005ff077290 */ /* 0x000fc6000fffe0ff */
[----:B------:R-:W-:Y:S01]  /*07d0*/  IMAD R9, R10, R15, RZ ;  /* 0x0000000f0a097224 */ /* 0x000fe200078e02ff */
[----:B------:R-:W-:Y:S01]  /*07e0*/  UIMAD UR7, UR7, UR14, URZ ;  /* 0x0000000e070772a4 */ /* 0x000fe2000f8e02ff */
[C---:B---3--:R-:W-:Y:S01]  /*07f0*/  IADD3 R5, PT, PT, R8.reuse, -0x1, RZ ;  /* 0xffffffff08057810 */ /* 0x048fe20007ffe0ff */
[----:B------:R-:W-:Y:S01]  /*0800*/  VIADD R35, R8, 0x1 ;  /* 0x0000000108237836 */ /* 0x000fe20000000000 */
[----:B------:R-:W-:Y:S01]  /*0810*/  IABS R30, R8 ;  /* 0x00000008001e7213 */ /* 0x000fe20000000000 */
[----:B------:R-:W-:Y:S01]  /*0820*/  IMAD.HI.U32 R16, R17, R9, R16 ;  /* 0x0000000911107227 */ /* 0x000fe200078e0010 */
[----:B------:R-:W-:Y:S01]  /*0830*/  UIMAD.WIDE.U32 UR4, UR5, UR7, UR4 ;  /* 0x00000007050472a5 */ /* 0x000fe2000f8e0004 */
[----:B------:R-:W-:Y:S02]  /*0840*/  IABS R18, R5 ;  /* 0x0000000500127213 */ /* 0x000fe40000000000 */
[----:B------:R-:W-:Y:S01]  /*0850*/  VIADD R17, R32, 0xffffffff ;  /* 0xffffffff20117836 */ /* 0x000fe20000000000 */
[----:B------:R-:W-:Y:S01]  /*0860*/  ISETP.GE.AND P6, PT, R5, RZ, PT ;  /* 0x000000ff0500720c */ /* 0x000fe20003fc6270 */
[----:B------:R-:W-:Y:S01]  /*0870*/  IMAD.MOV R9, RZ, RZ, -R4 ;  /* 0x000000ffff097224 */ /* 0x000fe200078e0a04 */
[----:B------:R-:W-:Y:S01]  /*0880*/  IABS R28, R35 ;  /* 0x00000023001c7213 */ /* 0x000fe20000000000 */
[----:B------:R-:W-:Y:S01]  /*0890*/  IMAD.HI.U32 R11, R16, R18, RZ ;  /* 0x00000012100b7227 */ /* 0x000fe200078e00ff */
[----:B------:R-:W-:Y:S01]  /*08a0*/  IABS R13, R17 ;  /* 0x00000011000d7213 */ /* 0x000fe20000000000 */
[----:B------:R-:W1:Y:S01]  /*08b0*/  FRND.FLOOR R4, R7 ;  /* 0x0000000700047307 */ /* 0x000e620000205000 */
[----:B------:R-:W-:Y:S01]  /*08c0*/  ISETP.GE.AND P3, PT, R17, RZ, PT ;  /* 0x000000ff1100720c */ /* 0x000fe20003f66270 */
[----:B------:R-:W-:-:S02]  /*08d0*/  IMAD R12, R9, UR15, R12 ;  /* 0x0000000f090c7c24 */ /* 0x000fc4000f8e020c */
[----:B------:R-:W-:-:S03]  /*08e0*/  IMAD.HI.U32 R10, R13, UR5, RZ ;  /* 0x000000050d0a7c27 */ /* 0x000fc6000f8e00ff */
[----:B------:R-:W-:Y:S01]  /*08f0*/  ISETP.LT.U32.AND P0, PT, R12, UR15, PT ;  /* 0x0000000f0c007c0c */ /* 0x000fe2000bf01070 */
[----:B------:R-:W-:Y:S01]  /*0900*/  IMAD.MOV R10, RZ, RZ, -R10 ;  /* 0x000000ffff0a7224 */ /* 0x000fe200078e0a0a */
[----:B------:R-:W3:Y:S01]  /*0910*/  FRND.FLOOR R9, R22 ;  /* 0x0000001600097307 */ /* 0x000ee20000205000 */
[----:B------:R-:W-:Y:S02]  /*0920*/  IMAD.MOV R11, RZ, RZ, -R11 ;  /* 0x000000ffff0b7224 */ /* 0x000fe400078e0a0b */
[----:B------:R-:W-:Y:S01]  /*0930*/  IMAD R10, R10, UR14, R13 ;  /* 0x0000000e0a0a7c24 */ /* 0x000fe2000f8e020d */
[----:B------:R-:W-:Y:S01]  /*0940*/  LOP3.LUT R13, RZ, UR18, RZ, 0x33, !PT ;  /* 0x00000012ff0d7c12 */ /* 0x000fe2000f8e33ff */
[----:B------:R-:W-:Y:S02]  /*0950*/  IMAD R18, R15, R11, R18 ;  /* 0x0000000b0f127224 */ /* 0x000fe400078e0212 */
[----:B-1----:R-:W-:Y:S01]  /*0960*/  FADD R4, R7, -R4 ;  /* 0x8000000407047221 */ /* 0x002fe20000000000 */
[----:B------:R-:W-:Y:S01]  /*0970*/  IMAD.HI.U32 R17, R16, R30, RZ ;  /* 0x0000001e10117227 */ /* 0x000fe200078e00ff */
[----:B------:R-:W1:Y:S01]  /*0980*/  FRND.FLOOR R11, R6 ;  /* 0x00000006000b7307 */ /* 0x000e620000205000 */
[----:B------:R-:W-:-:S02]  /*0990*/  ISETP.GT.U32.AND P4, PT, R15, R18, PT ;  /* 0x000000120f00720c */ /* 0x000fc40003f84070 */
[----:B------:R-:W-:Y:S01]  /*09a0*/  @!P0 VIADD R12, R12, -UR15 ;  /* 0x8000000f0c0c8c36 */ /* 0x000fe20008000000 */
[----:B------:R-:W-:Y:S01]  /*09b0*/  ISETP.LT.U32.AND P0, PT, R10, UR14, PT ;  /* 0x0000000e0a007c0c */ /* 0x000fe2000bf01070 */
[----:B------:R-:W-:Y:S01]  /*09c0*/  FADD R34, -R4, 1 ;  /* 0x3f80000004227421 */ /* 0x000fe20000000100 */
[----:B------:R-:W-:Y:S02]  /*09d0*/  IMAD.MOV R17, RZ, RZ, -R17 ;  /* 0x000000ffff117224 */ /* 0x000fe400078e0a11 */
[----:B---3--:R-:W-:Y:S01]  /*09e0*/  FADD R22, R22, -R9 ;  /* 0x8000000916167221 */ /* 0x008fe20000000000 */
[----:B------:R-:W-:Y:S01]  /*09f0*/  ISETP.LT.U32.AND P2, PT, R12, UR15, PT ;  /* 0x0000000f0c007c0c */ /* 0x000fe2000bf41070 */
[----:B------:R-:W-:Y:S01]  /*0a00*/  FMUL R5, R34, R34 ;  /* 0x0000002222057220 */ /* 0x000fe20000400000 */
[----:B------:R-:W-:-:S03]  /*0a10*/  IMAD R30, R15, R17, R30 ;  /* 0x000000110f1e7224 */ /* 0x000fc600078e021e */
[----:B------:R-:W-:Y:S01]  /*0a20*/  FMUL R34, R34, R5 ;  /* 0x0000000522227220 */ /* 0x000fe20000400000 */
[----:B------:R-:W-:Y:S02]  /*0a30*/  @!P4 IMAD.IADD R18, R18, 0x1, -R15 ;  /* 0x000000011212c824 */ /* 0x000fe400078e0a0f */
[----:B-1----:R-:W-:Y:S01]  /*0a40*/  FADD R2, R6, -R11 ;  /* 0x8000000b06027221 */ /* 0x002fe20000000000 */
[----:B------:R-:W-:Y:S01]  /*0a50*/  @!P0 VIADD R10, R10, -UR14 ;  /* 0x8000000e0a0a8c36 */ /* 0x000fe20008000000 */
[----:B------:R-:W-:Y:S01]  /*0a60*/  ISETP.NE.AND P0, PT, RZ, UR10, PT ;  /* 0x0000000aff007c0c */ /* 0x000fe2000bf05270 */
[----:B------:R-:W-:Y:S01]  /*0a70*/  FMUL R34, R34, 0.16666667163372039795 ;  /* 0x3e2aaaab22227820 */ /* 0x000fe20000400000 */
[----:B------:R-:W-:Y:S01]  /*0a80*/  ISETP.GT.U32.AND P5, PT, R15, R18, PT ;  /* 0x000000120f00720c */ /* 0x000fe20003fa4070 */
[----:B------:R-:W-:Y:S01]  /*0a90*/  FADD R7, -R2, 1 ;  /* 0x3f80000002077421 */ /* 0x000fe20000000100 */
[----:B------:R-:W-:Y:S02]  /*0aa0*/  ISETP.LT.U32.AND P4, PT, R10, UR14, PT ;  /* 0x0000000e0a007c0c */ /* 0x000fe4000bf81070 */
[----:B------:R-:W-:-:S02]  /*0ab0*/  @!P2 IADD3 R12, PT, PT, R12, -UR15, RZ ;  /* 0x8000000f0c0cac10 */ /* 0x000fc4000fffe0ff */
[----:B------:R-:W-:-:S03]  /*0ac0*/  ISETP.NE.AND P2, PT, RZ, UR18, PT ;  /* 0x00000012ff007c0c */ /* 0x000fc6000bf45270 */
[----:B------:R-:W-:Y:S01]  /*0ad0*/  @!P1 IMAD.MOV R12, RZ, RZ, -R12 ;  /* 0x000000ffff0c9224 */ /* 0x000fe200078e0a0c */
[----:B------:R-:W-:-:S03]  /*0ae0*/  ISETP.NE.AND P1, PT, RZ, UR11, PT ;  /* 0x0000000bff007c0c */ /* 0x000fc6000bf25270 */
[----:B------:R-:W-:Y:S01]  /*0af0*/  @!P5 IMAD.IADD R18, R18, 0x1, -R15 ;  /* 0x000000011212d824 */ /* 0x000fe200078e0a0f */
[----:B------:R-:W-:Y:S01]  /*0b00*/  SEL R9, R23, R12, !P0 ;  /* 0x0000000c17097207 */ /* 0x000fe20004000000 */
[----:B------:R-:W-:Y:S02]  /*0b10*/  @!P4 VIADD R10, R10, -UR14 ;  /* 0x8000000e0a0acc36 */ /* 0x000fe40008000000 */
[----:B------:R-:W-:Y:S01]  /*0b20*/  @!P6 IMAD.MOV R18, RZ, RZ, -R18 ;  /* 0x000000ffff12e224 */ /* 0x000fe200078e0a12 */
[----:B------:R-:W-:Y:S01]  /*0b30*/  SHF.R.S32.HI R5, RZ, 0x1f, R9 ;  /* 0x0000001fff057819 */ /* 0x000fe20000011409 */
[----:B------:R-:W-:Y:S01]  /*0b40*/  @!P3 IMAD.MOV R10, RZ, RZ, -R10 ;  /* 0x000000ffff0ab224 */ /* 0x000fe200078e0a0a */
[----:B------:R-:W-:Y:S02]  /*0b50*/  ISETP.GT.U32.AND P3, PT, R15, R30, PT ;  /* 0x0000001e0f00720c */ /* 0x000fe40003f64070 */
[----:B------:R-:W-:Y:S02]  /*0b60*/  SEL R18, R24, R18, !P1 ;  /* 0x0000001218127207 */ /* 0x000fe40004800000 */
[----:B------:R-:W-:-:S02]  /*0b70*/  SEL R31, R13, R10, !P2 ;  /* 0x0000000a0d1f7207 */ /* 0x000fc40005000000 */
[----:B------:R-:W-:Y:S02]  /*0b80*/  SHF.R.S32.HI R11, RZ, 0x1f, R18 ;  /* 0x0000001fff0b7819 */ /* 0x000fe40000011412 */
[----:B------:R-:W-:Y:S02]  /*0b90*/  SHF.R.S32.HI R10, RZ, 0x1f, R31 ;  /* 0x0000001fff0a7819 */ /* 0x000fe4000001141f */
[----:B------:R-:W-:Y:S01]  /*0ba0*/  LOP3.LUT R6, R5, UR10, RZ, 0xc0, !PT ;  /* 0x0000000a05067c12 */ /* 0x000fe2000f8ec0ff */
[----:B------:R-:W-:Y:S01]  /*0bb0*/  FADD R5, -R22, 1 ;  /* 0x3f80000016057421 */ /* 0x000fe20000000100 */
[----:B------:R-:W-:Y:S01]  /*0bc0*/  LOP3.LUT R12, R10, UR18, RZ, 0xc0, !PT ;  /* 0x000000120a0c7c12 */ /* 0x000fe2000f8ec0ff */
[----:B------:R-:W-:Y:S01]  /*0bd0*/  FMUL R10, R7, R7 ;  /* 0x00000007070a7220 */ /* 0x000fe20000400000 */
[----:B------:R-:W-:Y:S01]  /*0be0*/  LOP3.LUT R11, R11, UR11, RZ, 0xc0, !PT ;  /* 0x0000000b0b0b7c12 */ /* 0x000fe2000f8ec0ff */
[----:B------:R-:W-:Y:S02]  /*0bf0*/  IMAD.IADD R9, R9, 0x1, R6 ;  /* 0x0000000109097824 */ /* 0x000fe400078e0206 */
[----:B------:R-:W-:Y:S01]  /*0c00*/  FMUL R6, R5, R5 ;  /* 0x0000000505067220 */ /* 0x000fe20000400000 */
[----:B------:R-:W-:Y:S01]  /*0c10*/  IMAD.IADD R31, R31, 0x1, R12 ;  /* 0x000000011f1f7824 */ /* 0x000fe200078e020c */
[----:B------:R-:W-:Y:S01]  /*0c20*/  IADD3 R11, PT, PT, R18, R11, RZ ;  /* 0x0000000b120b7210 */ /* 0x000fe20007ffe0ff */
[----:B------:R-:W-:Y:S01]  /*0c30*/  FMUL R10, R7, R10 ;  /* 0x0000000a070a7220 */ /* 0x000fe20000400000 */
[----:B------:R-:W-:Y:S01]  /*0c40*/  FMUL R6, R5, R6 ;  /* 0x0000000605067220 */ /* 0x000fe20000400000 */
[----:B------:R-:W-:-:S02]  /*0c50*/  IMAD R29, R9, UR18, R31 ;  /* 0x00000012091d7c24 */ /* 0x000fc4000f8e021f */
[----:B------:R-:W-:-:S04]  /*0c60*/  IMAD.WIDE R18, R11, R14, RZ ;  /* 0x0000000e0b127225 */ /* 0x000fc800078e02ff */
[----:B------:R-:W-:Y:S01]  /*0c70*/  FMUL R7, R6, 0.16666667163372039795 ;  /* 0x3e2aaaab06077820 */ /* 0x000fe20000400000 */
[----:B------:R-:W-:Y:S01]  /*0c80*/  FMUL R6, R10, 0.16666667163372039795 ;  /* 0x3e2aaaab0a067820 */ /* 0x000fe20000400000 */
[----:B------:R-:W-:Y:S02]  /*0c90*/  SHF.R.S32.HI R33, RZ, 0x1f, R29 ;  /* 0x0000001fff217819 */ /* 0x000fe4000001141d */
[----:B------:R-:W-:Y:S01]  /*0ca0*/  IADD3 R11, P4, PT, R29, R18, RZ ;  /* 0x000000121d0b7210 */ /* 0x000fe20007f9e0ff */
[----:B------:R-:W-:Y:S02]  /*0cb0*/  @!P3 IMAD.IADD R30, R30, 0x1, -R15 ;  /* 0x000000011e1eb824 */ /* 0x000fe400078e0a0f */
[----:B------:R-:W-:Y:S02]  /*0cc0*/  FMUL R5, R34, R7 ;  /* 0x0000000722057220 */ /* 0x000fe40000400000 */
[----:B------:R-:W-:Y:S01]  /*0cd0*/  IMAD.X R12, R19, 0x1, R33, P4 ;  /* 0x00000001130c7824 */ /* 0x000fe200020e0621 */
[----:B------:R-:W-:-:S04]  /*0ce0*/  LEA R10, P4, R11, UR16, 0x2 ;  /* 0x000000100b0a7c11 */ /* 0x000fc8000f8810ff */
[----:B------:R-:W-:Y:S01]  /*0cf0*/  LEA.HI.X R11, R11, UR17, R12, 0x2, P4 ;  /* 0x000000110b0b7c11 */ /* 0x000fe2000a0f140c */
[----:B------:R-:W-:-:S04]  /*0d00*/  IMAD.HI.U32 R12, R16, R28, RZ ;  /* 0x0000001c100c7227 */ /* 0x000fc800078e00ff */
[----:B------:R-:W-:-:S04]  /*0d10*/  IMAD.MOV R12, RZ, RZ, -R12 ;  /* 0x000000ffff0c7224 */ /* 0x000fc800078e0a0c */
[C---:B------:R-:W-:Y:S01]  /*0d20*/  IMAD R28, R15.reuse, R12, R28 ;  /* 0x0000000c0f1c7224 */ /* 0x040fe200078e021c */
[----:B------:R-:W-:-:S04]  /*0d30*/  ISETP.GT.U32.AND P5, PT, R15, R30, PT ;  /* 0x0000001e0f00720c */ /* 0x000fc80003fa4070 */
[----:B------:R-:W-:Y:S02]  /*0d40*/  ISETP.GT.U32.AND P4, PT, R15, R28, PT ;  /* 0x0000001c0f00720c */ /* 0x000fe40003f84070 */
[C---:B------:R-:W-:Y:S01]  /*0d50*/  ISETP.GE.AND P3, PT, R8.reuse, RZ, PT ;  /* 0x000000ff0800720c */ /* 0x040fe20003f66270 */
[----:B0-----:R-:W-:Y:S02]  /*0d60*/  VIADD R27, R8, 0x2 ;  /* 0x00000002081b7836 */ /* 0x001fe40000000000 */
[----:B------:R-:W-:-:S03]  /*0d70*/  FMUL R17, R2, R2 ;  /* 0x0000000202117220 */ /* 0x000fc60000400000 */
[----:B------:R-:W-:Y:S01]  /*0d80*/  IABS R8, R27 ;  /* 0x0000001b00087213 */ /* 0x000fe20000000000 */
[----:B------:R-:W-:Y:S01]  /*0d90*/  FFMA R12, R2, R17, RZ ;  /* 0x00000011020c7223 */ /* 0x000fe200000000ff */
[----:B------:R-:W-:-:S03]  /*0da0*/  @!P5 IMAD.IADD R30, R30, 0x1, -R15 ;  /* 0x000000011e1ed824 */ /* 0x000fc600078e0a0f */
[----:B------:R-:W-:Y:S01]  /*0db0*/  @!P4 IADD3 R28, PT, PT, R28, -R15, RZ ;  /* 0x8000000f1c1cc210 */ /* 0x000fe20007ffe0ff */
[----:B------:R-:W-:-:S03]  /*0dc0*/  IMAD.HI.U32 R16, R16, R8, RZ ;  /* 0x0000000810107227 */ /* 0x000fc600078e00ff */
[----:B------:R-:W-:Y:S01]  /*0dd0*/  ISETP.GT.U32.AND P4, PT, R15, R28, PT ;  /* 0x0000001c0f00720c */ /* 0x000fe20003f84070 */
[----:B------:R-:W-:Y:S02]  /*0de0*/  @!P3 IMAD.MOV R30, RZ, RZ, -R30 ;  /* 0x000000ffff1eb224 */ /* 0x000fe400078e0a1e */
[----:B------:R-:W-:-:S10]  /*0df0*/  IMAD.MOV R16, RZ, RZ, -R16 ;  /* 0x000000ffff107224 */ /* 0x000fd400078e0a10 */
[----:B------:R-:W-:Y:S02]  /*0e00*/  @!P4 IMAD.IADD R28, R28, 0x1, -R15 ;  /* 0x000000011c1cc824 */ /* 0x000fe400078e0a0f */
[----:B--2---:R-:W-:-:S04]  /*0e10*/  FMUL R5, R26, R5 ;  /* 0x000000051a057220 */ /* 0x004fc80000400000 */
[----:B------:R-:W-:-:S05]  /*0e20*/  FMUL R25, R6, R5 ;  /* 0x0000000506197220 */ /* 0x000fca0000400000 */
[----:B------:R0:W-:Y:S01]  /*0e30*/  REDG.E.ADD.F32.FTZ.RN.STRONG.GPU desc[UR8][R10.64], R25 ;  /* 0x000000190a0079a6 */ /* 0x0001e2000c12f308 */
[----:B------:R-:W-:Y:S02]  /*0e40*/  ISETP.GE.AND P5, PT, R27, RZ, PT ;  /* 0x000000ff1b00720c */ /* 0x000fe40003fa6270 */
[----:B------:R-:W-:Y:S01]  /*0e50*/  ISETP.GE.AND P6, PT, R35, RZ, PT ;  /* 0x000000ff2300720c */ /* 0x000fe20003fc6270 */
[----:B0-----:R-:W-:-:S04]  /*0e60*/  FMUL R10, R12, 3 ;  /* 0x404000000c0a7820 */ /* 0x001fc80000400000 */
[C-C-:B------:R-:W-:Y:S01]  /*0e70*/  FFMA R25, R17.reuse, -6, R10.reuse ;  /* 0xc0c0000011197823 */ /* 0x140fe2000000000a */
[----:B------:R-:W-:Y:S01]  /*0e80*/  FFMA R11, R17, 3, -R10 ;  /* 0x40400000110b7823 */ /* 0x000fe2000000080a */
[----:B------:R-:W-:Y:S01]  /*0e90*/  SEL R10, R24, R30, !P1 ;  /* 0x0000001e180a7207 */ /* 0x000fe20004800000 */
[C---:B------:R-:W-:Y:S02]  /*0ea0*/  IMAD R30, R15.reuse, R16, R8 ;  /* 0x000000100f1e7224 */ /* 0x040fe400078e0208 */
[----:B------:R-:W-:Y:S01]  /*0eb0*/  VIADD R16, R20, 0x1 ;  /* 0x0000000114107836 */ /* 0x000fe20000000000 */
[----:B------:R-:W-:Y:S02]  /*0ec0*/  SHF.R.S32.HI R8, RZ, 0x1f, R10 ;  /* 0x0000001fff087819 */ /* 0x000fe4000001140a */
[----:B------:R-:W-:Y:S02]  /*0ed0*/  ISETP.GT.U32.AND P4, PT, R15, R30, PT ;  /* 0x0000001e0f00720c */ /* 0x000fe40003f84070 */
[----:B------:R-:W-:Y:S01]  /*0ee0*/  LOP3.LUT R17, R8, UR11, RZ, 0xc0, !PT ;  /* 0x0000000b08117c12 */ /* 0x000fe2000f8ec0ff */
[----:B------:R-:W-:Y:S01]  /*0ef0*/  FFMA R8, R2, 3, R11 ;  /* 0x4040000002087823 */ /* 0x000fe2000000000b */
[----:B------:R-:W-:-:S02]  /*0f00*/  ISETP.GE.AND P3, PT, R16, RZ, PT ;  /* 0x000000ff1000720c */ /* 0x000fc40003f66270 */
[----:B------:R-:W-:Y:S01]  /*0f10*/  IABS R36, R16 ;  /* 0x0000001000247213 */ /* 0x000fe20000000000 */
[----:B------:R-:W-:-:S04]  /*0f20*/  IMAD.IADD R17, R10, 0x1, R17 ;  /* 0x000000010a117824 */ /* 0x000fc800078e0211 */
[----:B------:R-:W-:-:S04]  /*0f30*/  IMAD.WIDE R16, R17, R14, RZ ;  /* 0x0000000e11107225 */ /* 0x000fc800078e02ff */
[----:B------:R-:W-:Y:S01]  /*0f40*/  @!P4 IMAD.IADD R30, R30, 0x1, -R15 ;  /* 0x000000011e1ec824 */ /* 0x000fe200078e0a0f */
[----:B------:R-:W-:Y:S01]  /*0f50*/  IADD3 R2, P4, PT, R29, R16, RZ ;  /* 0x000000101d027210 */ /* 0x000fe20007f9e0ff */
[----:B------:R-:W-:-:S04]  /*0f60*/  IMAD.HI.U32 R10, R21, R36, RZ ;  /* 0x00000024150a7227 */ /* 0x000fc800078e00ff */
[----:B------:R-:W-:Y:S02]  /*0f70*/  IMAD.MOV R27, RZ, RZ, -R10 ;  /* 0x000000ffff1b7224 */ /* 0x000fe400078e0a0a */
[----:B------:R-:W-:Y:S01]  /*0f80*/  IMAD.X R11, R17, 0x1, R33, P4 ;  /* 0x00000001110b7824 */ /* 0x000fe200020e0621 */
[C---:B------:R-:W-:Y:S01]  /*0f90*/  LEA R10, P4, R2.reuse, UR16, 0x2 ;  /* 0x00000010020a7c11 */ /* 0x040fe2000f8810ff */
[----:B------:R-:W-:Y:S01]  /*0fa0*/  @!P6 IMAD.MOV R28, RZ, RZ, -R28 ;  /* 0x000000ffff1ce224 */ /* 0x000fe200078e0a1c */
[----:B------:R-:W-:Y:S01]  /*0fb0*/  IABS R35, R20 ;  /* 0x0000001400237213 */ /* 0x000fe20000000000 */
[----:B------:R-:W-:Y:S01]  /*0fc0*/  IMAD R27, R27, UR15, R36 ;  /* 0x0000000f1b1b7c24 */ /* 0x000fe2000f8e0224 */
[----:B------:R-:W-:Y:S01]  /*0fd0*/  LEA.HI.X R11, R2, UR17, R11, 0x2, P4 ;  /* 0x00000011020b7c11 */ /* 0x000fe2000a0f140b */
[----:B------:R-:W-:Y:S01]  /*0fe0*/  FADD R2, R25, 4 ;  /* 0x4080000019027421 */ /* 0x000fe20000000000 */
[----:B------:R-:W-:-:S03]  /*0ff0*/  ISETP.GT.U32.AND P4, PT, R15, R30, PT ;  /* 0x0000001e0f00720c */ /* 0x000fc60003f84070 */
[----:B------:R-:W-:-:S04]  /*1000*/  FMUL R2, R2, 0.16666667163372039795 ;  /* 0x3e2aaaab02027820 */ /* 0x000fc80000400000 */
[----:B------:R-:W-:-:S05]  /*1010*/  FMUL R25, R2, R5 ;  /* 0x0000000502197220 */ /* 0x000fca0000400000 */
[----:B------:R0:W-:Y:S01]  /*1020*/  REDG.E.ADD.F32.FTZ.RN.STRONG.GPU desc[UR8][R10.64], R25 ;  /* 0x000000190a0079a6 */ /* 0x0001e2000c12f308 */
[----:B------:R-:W-:Y:S01]  /*1030*/  @!P4 IMAD.IADD R30, R30, 0x1, -R15 ;  /* 0x000000011e1ec824 */ /* 0x000fe200078e0a0f */
[C---:B------:R-:W-:Y:S01]  /*1040*/  ISETP.GE.AND P4, PT, R20.reuse, RZ, PT ;  /* 0x000000ff1400720c */ /* 0x040fe20003f86270 */
[----:B------:R-:W-:Y:S01]  /*1050*/  VIADD R15, R20, 0x2 ;  /* 0x00000002140f7836 */ /* 0x000fe20000000000 */
[----:B------:R-:W-:Y:S01]  /*1060*/  MOV R20, R35 ;  /* 0x0000002300147202 */ /* 0x000fe20000000f00 */
[----:B------:R-:W-:Y:S02]  /*1070*/  @!P5 IMAD.MOV R30, RZ, RZ, -R30 ;  /* 0x000000ffff1ed224 */ /* 0x000fe400078e0a1e */
[----:B------:R-:W-:Y:S01]  /*1080*/  FADD R8, R8, 1 ;  /* 0x3f80000008087421 */ /* 0x000fe20000000000 */
[----:B------:R-:W-:Y:S02]  /*1090*/  ISETP.GE.AND P6, PT, R15, RZ, PT ;  /* 0x000000ff0f00720c */ /* 0x000fe40003fc6270 */
[----:B------:R-:W-:Y:S01]  /*10a0*/  IABS R15, R15 ;  /* 0x0000000f000f7213 */ /* 0x000fe20000000000 */
[----:B------:R-:W-:Y:S01]  /*10b0*/  FMUL R8, R8, 0.16666667163372039795 ;  /* 0x3e2aaaab08087820 */ /* 0x000fe20000400000 */
[----:B0-----:R-:W-:-:S02]  /*10c0*/  SEL R10, R24, R28, !P1 ;  /* 0x0000001c180a7207 */ /* 0x001fc40004800000 */
[----:B------:R-:W-:Y:S01]  /*10d0*/  SEL R24, R24, R30, !P1 ;  /* 0x0000001e18187207 */ /* 0x000fe20004800000 */
[----:B------:R-:W-:Y:S01]  /*10e0*/  IMAD.MOV.U32 R28, RZ, RZ, R15 ;  /* 0x000000ffff1c7224 */ /* 0x000fe200078e000f */
[----:B------:R-:W-:Y:S01]  /*10f0*/  SHF.R.S32.HI R11, RZ, 0x1f, R10 ;  /* 0x0000001fff0b7819 */ /* 0x000fe2000001140a */
[----:B------:R-:W-:-:S04]  /*1100*/  IMAD.HI.U32 R15, R21, R20, RZ ;  /* 0x00000014150f7227 */ /* 0x000fc800078e00ff */
[----:B------:R-:W-:Y:S01]  /*1110*/  FMUL R12, R12, 0.16666667163372039795 ;  /* 0x3e2aaaab0c0c7820 */ /* 0x000fe20000400000 */
[----:B------:R-:W-:Y:S01]  /*1120*/  FMUL R35, R8, R5 ;  /* 0x0000000508237220 */ /* 0x000fe20000400000 */
[----:B------:R-:W-:Y:S01]  /*1130*/  LOP3.LUT R11, R11, UR11, RZ, 0xc0, !PT ;  /* 0x0000000b0b0b7c12 */ /* 0x000fe2000f8ec0ff */
[----:B------:R-:W-:Y:S02]  /*1140*/  IMAD.MOV R15, RZ, RZ, -R15 ;  /* 0x000000ffff0f7224 */ /* 0x000fe400078e0a0f */
[----:B------:R-:W-:-:S04]  /*1150*/  IMAD.HI.U32 R25, R21, R28, RZ ;  /* 0x0000001c15197227 */ /* 0x000fc800078e00ff */
[----:B------:R-:W-:Y:S01]  /*1160*/  IMAD.IADD R21, R10, 0x1, R11 ;  /* 0x000000010a157824 */ /* 0x000fe200078e020b */
[----:B------:R-:W-:Y:S01]  /*1170*/  SHF.R.S32.HI R10, RZ, 0x1f, R24 ;  /* 0x0000001fff0a7819 */ /* 0x000fe20000011418 */
[----:B------:R-:W-:Y:S02]  /*1180*/  IMAD R11, R15, UR15, R20 ;  /* 0x0000000f0f0b7c24 */ /* 0x000fe4000f8e0214 */
[----:B------:R-:W-:Y:S01]  /*1190*/  IMAD.WIDE R20, R21, R14, RZ ;  /* 0x0000000e15147225 */ /* 0x000fe200078e02ff */
[----:B------:R-:W-:Y:S02]  /*11a0*/  LOP3.LUT R15, R10, UR11, RZ, 0xc0, !PT ;  /* 0x0000000b0a0f7c12 */ /* 0x000fe4000f8ec0ff */
[----:B------:R-:W-:Y:S01]  /*11b0*/  ISETP.LT.U32.AND P1, PT, R11, UR15, PT ;  /* 0x0000000f0b007c0c */ /* 0x000fe2000bf21070 */
[----:B------:R-:W-:Y:S01]  /*11c0*/  IMAD.MOV R25, RZ, RZ, -R25 ;  /* 0x000000ffff197224 */ /* 0x000fe200078e0a19 */
[----:B------:R-:W-:Y:S01]  /*11d0*/  IADD3 R10, P5, PT, R29, R20, RZ ;  /* 0x000000141d0a7210 */ /* 0x000fe20007fbe0ff */
[----:B------:R-:W-:-:S02]  /*11e0*/  IMAD.IADD R15, R24, 0x1, R15 ;  /* 0x00000001180f7824 */ /* 0x000fc400078e020f */
[----:B------:R-:W-:Y:S02]  /*11f0*/  IMAD R28, R25, UR15, R28 ;  /* 0x0000000f191c7c24 */ /* 0x000fe4000f8e021c */
[----:B------:R-:W-:Y:S01]  /*1200*/  IMAD.X R25, R21, 0x1, R33, P5 ;  /* 0x0000000115197824 */ /* 0x000fe200028e0621 */
[----:B------:R-:W-:-:S04]  /*1210*/  LEA R24, P5, R10, UR16, 0x2 ;  /* 0x000000100a187c11 */ /* 0x000fc8000f8a10ff */
[----:B------:R-:W-:Y:S02]  /*1220*/  LEA.HI.X R25, R10, UR17, R25, 0x2, P5 ;  /* 0x000000110a197c11 */ /* 0x000fe4000a8f1419 */
[----:B------:R-:W-:Y:S02]  /*1230*/  @!P1 IADD3 R11, PT, PT, R11, -UR15, RZ ;  /* 0x8000000f0b0b9c10 */ /* 0x000fe4000fffe0ff */
[----:B------:R-:W-:Y:S01]  /*1240*/  ISETP.LT.U32.AND P5, PT, R27, UR15, PT ;  /* 0x0000000f1b007c0c */ /* 0x000fe2000bfa1070 */
[----:B------:R-:W-:Y:S01]  /*1250*/  IMAD.WIDE R14, R15, R14, RZ ;  /* 0x0000000e0f0e7225 */ /* 0x000fe200078e02ff */
[----:B------:R-:W-:Y:S01]  /*1260*/  ISETP.LT.U32.AND P1, PT, R11, UR15, PT ;  /* 0x0000000f0b007c0c */ /* 0x000fe2000bf21070 */
[----:B------:R0:W-:Y:S10]  /*1270*/  REDG.E.ADD.F32.FTZ.RN.STRONG.GPU desc[UR8][R24.64], R35 ;  /* 0x00000023180079a6 */ /* 0x0001f4000c12f308 */
[----:B------:R-:W-:Y:S01]  /*1280*/  @!P5 VIADD R27, R27, -UR15 ;  /* 0x8000000f1b1bdc36 */ /* 0x000fe20008000000 */
[----:B------:R-:W-:Y:S01]  /*1290*/  ISETP.LT.U32.AND P5, PT, R28, UR15, PT ;  /* 0x0000000f1c007c0c */ /* 0x000fe2000bfa1070 */
[----:B------:R-:W-:Y:S01]  /*12a0*/  @!P1 VIADD R11, R11, -UR15 ;  /* 0x8000000f0b0b9c36 */ /* 0x000fe20008000000 */
[----:B------:R-:W-:Y:S01]  /*12b0*/  IADD3 R29, P1, PT, R29, R14, RZ ;  /* 0x0000000e1d1d7210 */ /* 0x000fe20007f3e0ff */
[----:B0-----:R-:W-:-:S02]  /*12c0*/  FMUL R25, R22, R22 ;  /* 0x0000001616197220 */ /* 0x001fc40000400000 */
[----:B------:R-:W-:Y:S02]  /*12d0*/  IMAD.MOV.U32 R30, RZ, RZ, R11 ;  /* 0x000000ffff1e7224 */ /* 0x000fe400078e000b */
[----:B------:R-:W-:Y:S01]  /*12e0*/  IMAD.X R36, R15, 0x1, R33, P1 ;  /* 0x000000010f247824 */ /* 0x000fe200008e0621 */
[C---:B------:R-:W-:Y:S01]  /*12f0*/  LEA R10, P1, R29.reuse, UR16, 0x2 ;  /* 0x000000101d0a7c11 */ /* 0x040fe2000f8210ff */
[----:B------:R-:W-:Y:S02]  /*1300*/  @!P4 IMAD.MOV R30, RZ, RZ, -R30 ;  /* 0x000000ffff1ec224 */ /* 0x000fe400078e0a1e */
[----:B------:R-:W-:Y:S01]  /*1310*/  FMUL R33, R12, R5 ;  /* 0x000000050c217220 */ /* 0x000fe20000400000 */
[----:B------:R-:W-:Y:S01]  /*1320*/  LEA.HI.X R11, R29, UR17, R36, 0x2, P1 ;  /* 0x000000111d0b7c11 */ /* 0x000fe200088f1424 */
[----:B------:R-:W-:Y:S01]  /*1330*/  @!P5 VIADD R28, R28, -UR15 ;  /* 0x8000000f1c1cdc36 */ /* 0x000fe20008000000 */
[----:B------:R-:W-:Y:S02]  /*1340*/  ISETP.LT.U32.AND P1, PT, R27, UR15, PT ;  /* 0x0000000f1b007c0c */ /* 0x000fe4000bf21070 */
[----:B------:R-:W-:Y:S01]  /*1350*/  SEL R5, R23, R30, !P0 ;  /* 0x0000001e17057207 */ /* 0x000fe20004000000 */
[----:B------:R-:W-:Y:S01]  /*1360*/  FFMA R35, R22, R25, RZ ;  /* 0x0000001916237223 */ /* 0x000fe200000000ff */
[----:B------:R-:W-:Y:S01]  /*1370*/  ISETP.LT.U32.AND P4, PT, R28, UR15, PT ;  /* 0x0000000f1c007c0c */ /* 0x000fe2000bf81070 */
[----:B------:R0:W-:Y:S01]  /*1380*/  REDG.E.ADD.F32.FTZ.RN.STRONG.GPU desc[UR8][R10.64], R33 ;  /* 0x000000210a0079a6 */ /* 0x0001e2000c12f308 */
[----:B------:R-:W-:-:S04]  /*1390*/  SHF.R.S32.HI R24, RZ, 0x1f, R5 ;  /* 0x0000001fff187819 */ /* 0x000fc80000011405 */
[----:B------:R-:W-:Y:S01]  /*13a0*/  LOP3.LUT R30, R24, UR10, RZ, 0xc0, !PT ;  /* 0x0000000a181e7c12 */ /* 0x000fe2000f8ec0ff */
[----:B------:R-:W-:Y:S02]  /*13b0*/  FMUL R24, R35, 3 ;  /* 0x4040000023187820 */ /* 0x000fe40000400000 */
[----:B------:R-:W-:Y:S02]  /*13c0*/  @!P1 IADD3 R27, PT, PT, R27, -UR15, RZ ;  /* 0x8000000f1b1b9c10 */ /* 0x000fe4000fffe0ff */
[----:B------:R-:W-:Y:S02]  /*13d0*/  IMAD.IADD R5, R5, 0x1, R30 ;  /* 0x0000000105057824 */ /* 0x000fe400078e021e */
[C-C-:B------:R-:W-:Y:S01]  /*13e0*/  FFMA R29, R25.reuse, -6, R24.reuse ;  /* 0xc0c00000191d7823 */ /* 0x140fe20000000018 */
[----:B------:R-:W-:Y:S02]  /*13f0*/  @!P4 VIADD R28, R28, -UR15 ;  /* 0x8000000f1c1ccc36 */ /* 0x000fe40008000000 */
[----:B0-----:R-:W-:Y:S01]  /*1400*/  FFMA R11, R25, 3, -R24 ;  /* 0x40400000190b7823 */ /* 0x001fe20000000818 */
[----:B------:R-:W-:-:S02]  /*1410*/  IMAD.MOV.U32 R30, RZ, RZ, R27 ;  /* 0x000000ffff1e7224 */ /* 0x000fc400078e001b */
[----:B------:R-:W-:Y:S01]  /*1420*/  FADD R29, R29, 4 ;  /* 0x408000001d1d7421 */ /* 0x000fe20000000000 */
[----:B------:R-:W-:Y:S02]  /*1430*/  @!P6 IMAD.MOV R28, RZ, RZ, -R28 ;  /* 0x000000ffff1ce224 */ /* 0x000fe400078e0a1c */
[----:B------:R-:W-:Y:S01]  /*1440*/  FFMA R11, R22, 3, R11 ;  /* 0x40400000160b7823 */ /* 0x000fe2000000000b */
[----:B------:R-:W-:Y:S02]  /*1450*/  @!P3 IMAD.MOV R30, RZ, RZ, -R30 ;  /* 0x000000ffff1eb224 */ /* 0x000fe400078e0a1e */
[----:B------:R-:W-:Y:S01]  /*1460*/  FMUL R27, R29, 0.16666667163372039795 ;  /* 0x3e2aaaab1d1b7820 */ /* 0x000fe20000400000 */
[----:B------:R-:W-:Y:S01]  /*1470*/  IMAD R37, R5, UR18, R31 ;  /* 0x0000001205257c24 */ /* 0x000fe2000f8e021f */
[C---:B------:R-:W-:Y:S02]  /*1480*/  SEL R10, R23.reuse, R28, !P0 ;  /* 0x0000001c170a7207 */ /* 0x040fe40004000000 */
[----:B------:R-:W-:Y:S01]  /*1490*/  SEL R30, R23, R30, !P0 ;  /* 0x0000001e171e7207 */ /* 0x000fe20004000000 */
[----:B------:R-:W-:Y:S01]  /*14a0*/  FMUL R33, R34, R27 ;  /* 0x0000001b22217220 */ /* 0x000fe20000400000 */
[----:B------:R-:W-:-:S02]  /*14b0*/  SHF.R.S32.HI R36, RZ, 0x1f, R37 ;  /* 0x0000001fff247819 */ /* 0x000fc40000011425 */
[----:B------:R-:W-:Y:S01]  /*14c0*/  IADD3 R22, P0, PT, R18, R37, RZ ;  /* 0x0000002512167210 */ /* 0x000fe20007f1e0ff */
[----:B------:R-:W-:-:S04]  /*14d0*/  FMUL R33, R26, R33 ;  /* 0x000000211a217220 */ /* 0x000fc80000400000 */
[----:B------:R-:W-:Y:S01]  /*14e0*/  IMAD.X R23, R19, 0x1, R36, P0 ;  /* 0x0000000113177824 */ /* 0x000fe200000e0624 */
[----:B------:R-:W-:-:S04]  /*14f0*/  LEA R28, P0, R22, UR16, 0x2 ;  /* 0x00000010161c7c11 */ /* 0x000fc8000f8010ff */
[----:B------:R-:W-:Y:S01]  /*1500*/  LEA.HI.X R29, R22, UR17, R23, 0x2, P0 ;  /* 0x00000011161d7c11 */ /* 0x000fe200080f1417 */
[----:B------:R-:W-:Y:S01]  /*1510*/  FMUL R23, R6, R33 ;  /* 0x0000002106177220 */ /* 0x000fe20000400000 */
[----:B------:R-:W-:-:S04]  /*1520*/  IADD3 R24, P0, PT, R16, R37, RZ ;  /* 0x0000002510187210 */ /* 0x000fc80007f1e0ff */
[----:B------:R0:W-:Y:S01]  /*1530*/  REDG.E.ADD.F32.FTZ.RN.STRONG.GPU desc[UR8][R28.64], R23 ;  /* 0x000000171c0079a6 */ /* 0x0001e2000c12f308 */
[----:B------:R-:W-:Y:S01]  /*1540*/  IMAD.X R25, R17, 0x1, R36, P0 ;  /* 0x0000000111197824 */ /* 0x000fe200000e0624 */
[----:B------:R-:W-:-:S04]  /*1550*/  LEA R22, P0, R24, UR16, 0x2 ;  /* 0x0000001018167c11 */ /* 0x000fc8000f8010ff */
[----:B0-----:R-:W-:Y:S01]  /*1560*/  LEA.HI.X R23, R24, UR17, R25, 0x2, P0 ;  /* 0x0000001118177c11 */ /* 0x001fe200080f1419 */
[----:B------:R-:W-:Y:S01]  /*1570*/  FMUL R29, R2, R33 ;  /* 0x00000021021d7220 */ /* 0x000fe20000400000 */
[----:B------:R-:W-:-:S04]  /*1580*/  IADD3 R25, P0, PT, R20, R37, RZ ;  /* 0x0000002514197210 */ /* 0x000fc80007f1e0ff */
[----:B------:R0:W-:Y:S01]  /*1590*/  REDG.E.ADD.F32.FTZ.RN.STRONG.GPU desc[UR8][R22.64], R29 ;  /* 0x0000001d160079a6 */ /* 0x0001e2000c12f308 */
[----:B------:R-:W-:Y:S01]  /*15a0*/  FADD R11, R11, 1 ;  /* 0x3f8000000b0b7421 */ /* 0x000fe20000000000 */
[----:B------:R-:W-:Y:S01]  /*15b0*/  FMUL R28, R8, R33 ;  /* 0x00000021081c7220 */ /* 0x000fe20000400000 */
[----:B0-----:R-:W-:Y:S01]  /*15c0*/  IMAD.X R22, R21, 0x1, R36, P0 ;  /* 0x0000000115167824 */ /* 0x001fe200000e0624 */
[----:B------:R-:W-:-:S04]  /*15d0*/  LEA R24, P0, R25, UR16, 0x2 ;  /* 0x0000001019187c11 */ /* 0x000fc8000f8010ff */
[----:B------:R-:W-:Y:S02]  /*15e0*/  LEA.HI.X R25, R25, UR17, R22, 0x2, P0 ;  /* 0x0000001119197c11 */ /* 0x000fe400080f1416 */
[----:B------:R-:W-:Y:S02]  /*15f0*/  SHF.R.S32.HI R22, RZ, 0x1f, R30 ;  /* 0x0000001fff167819 */ /* 0x000fe4000001141e */
[----:B------:R-:W-:Y:S01]  /*1600*/  IADD3 R37, P0, PT, R14, R37, RZ ;  /* 0x000000250e257210 */ /* 0x000fe20007f1e0ff */
[----:B------:R-:W-:Y:S01]  /*1610*/  FMUL R11, R11, 0.16666667163372039795 ;  /* 0x3e2aaaab0b0b7820 */ /* 0x000fe20000400000 */
[----:B------:R-:W-:Y:S01]  /*1620*/  LOP3.LUT R23, R22, UR10, RZ, 0xc0, !PT ;  /* 0x0000000a16177c12 */ /* 0x000fe2000f8ec0ff */
[----:B------:R-:W-:Y:S01]  /*1630*/  FMUL R33, R12, R33 ;  /* 0x000000210c217220 */ /* 0x000fe20000400000 */
[----:B------:R0:W-:Y:S01]  /*1640*/  REDG.E.ADD.F32.FTZ.RN.STRONG.GPU desc[UR8][R24.64], R28 ;  /* 0x0000001c180079a6 */ /* 0x0001e2000c12f308 */
[----:B------:R-:W-:Y:S01]  /*1650*/  IMAD.X R36, R15, 0x1, R36, P0 ;  /* 0x000000010f247824 */ /* 0x000fe200000e0624 */
[----:B------:R-:W-:-:S02]  /*1660*/  IADD3 R30, PT, PT, R30, R23, RZ ;  /* 0x000000171e1e7210 */ /* 0x000fc40007ffe0ff */
[----:B------:R-:W-:-:S04]  /*1670*/  LEA R22, P0, R37, UR16, 0x2 ;  /* 0x0000001025167c11 */ /* 0x000fc8000f8010ff */
[----:B------:R-:W-:Y:S01]  /*1680*/  LEA.HI.X R23, R37, UR17, R36, 0x2, P0 ;  /* 0x0000001125177c11 */ /* 0x000fe200080f1424 */
[----:B------:R-:W-:Y:S02]  /*1690*/  IMAD R36, R30, UR18, R31 ;  /* 0x000000121e247c24 */ /* 0x000fe4000f8e021f */
[----:B0-----:R-:W-:Y:S02]  /*16a0*/  FMUL R25, R34, R11 ;  /* 0x0000000b22197220 */ /* 0x001fe40000400000 */
[----:B------:R0:W-:Y:S01]  /*16b0*/  REDG.E.ADD.F32.FTZ.RN.STRONG.GPU desc[UR8][R22.64], R33 ;  /* 0x00000021160079a6 */ /* 0x0001e2000c12f308 */
[----:B------:R-:W-:Y:S02]  /*16c0*/  SHF.R.S32.HI R37, RZ, 0x1f, R36 ;  /* 0x0000001fff257819 */ /* 0x000fe40000011424 */
[----:B------:R-:W-:Y:S01]  /*16d0*/  IADD3 R24, P0, PT, R18, R36, RZ ;  /* 0x0000002412187210 */ /* 0x000fe20007f1e0ff */
[----:B0-----:R-:W-:-:S04]  /*16e0*/  FMUL R33, R26, R25 ;  /* 0x000000191a217220 */ /* 0x001fc80000400000 */
        /* <DEDUP_REMOVED lines=8> */
[----:B------:R-:W-:Y:S01]  /*1770*/  LEA.HI.X R23, R24, UR17, R23, 0x2, P0 ;  /* 0x0000001118177c11 */ /* 0x000fe200080f1417 */
[----:B0-----:R-:W-:-:S05]  /*1780*/  FMUL R29, R2, R33 ;  /* 0x00000021021d7220 */ /* 0x001fca0000400000 */
[----:B------:R0:W-:Y:S01]  /*1790*/  REDG.E.ADD.F32.FTZ.RN.STRONG.GPU desc[UR8][R22.64], R29 ;  /* 0x0000001d160079a6 */ /* 0x0001e2000c12f308 */
[----:B------:R-:W-:Y:S02]  /*17a0*/  SHF.R.S32.HI R28, RZ, 0x1f, R10 ;  /* 0x0000001fff1c7819 */ /* 0x000fe4000001140a */
[----:B0-----:R-:W-:Y:S01]  /*17b0*/  IADD3 R22, P0, PT, R20, R36, RZ ;  /* 0x0000002414167210 */ /* 0x001fe20007f1e0ff */
[----:B------:R-:W-:Y:S01]  /*17c0*/  FMUL R29, R8, R33 ;  /* 0x00000021081d7220 */ /* 0x000fe20000400000 */
[----:B------:R-:W-:-:S03]  /*17d0*/  LOP3.LUT R28, R28, UR10, RZ, 0xc0, !PT ;  /* 0x0000000a1c1c7c12 */ /* 0x000fc6000f8ec0ff */
[----:B------:R-:W-:Y:S01]  /*17e0*/  IMAD.X R23, R21, 0x1, R37, P0 ;  /* 0x0000000115177824 */ /* 0x000fe200000e0625 */
[----:B------:R-:W-:Y:S01]  /*17f0*/  LEA R24, P0, R22, UR16, 0x2 ;  /* 0x0000001016187c11 */ /* 0x000fe2000f8010ff */
[----:B------:R-:W-:-:S03]  /*1800*/  IMAD.IADD R10, R10, 0x1, R28 ;  /* 0x000000010a0a7824 */ /* 0x000fc600078e021c */
[----:B------:R-:W-:Y:S02]  /*1810*/  LEA.HI.X R25, R22, UR17, R23, 0x2, P0 ;  /* 0x0000001116197c11 */ /* 0x000fe400080f1417 */
[----:B------:R-:W-:Y:S01]  /*1820*/  IADD3 R36, P0, PT, R14, R36, RZ ;  /* 0x000000240e247210 */ /* 0x000fe20007f1e0ff */
[----:B------:R-:W-:Y:S02]  /*1830*/  IMAD R31, R10, UR18, R31 ;  /* 0x000000120a1f7c24 */ /* 0x000fe4000f8e021f */
[----:B------:R-:W-:Y:S01]  /*1840*/  FMUL R28, R35, 0.16666667163372039795 ;  /* 0x3e2aaaab231c7820 */ /* 0x000fe20000400000 */
[----:B------:R0:W-:Y:S01]  /*1850*/  REDG.E.ADD.F32.FTZ.RN.STRONG.GPU desc[UR8][R24.64], R29 ;  /* 0x0000001d180079a6 */ /* 0x0001e2000c12f308 */
[----:B------:R-:W-:Y:S01]  /*1860*/  FMUL R35, R12, R33 ;  /* 0x000000210c237220 */ /* 0x000fe20000400000 */
[----:B------:R-:W-:Y:S01]  /*1870*/  IMAD.X R37, R15, 0x1, R37, P0 ;  /* 0x000000010f257824 */ /* 0x000fe200000e0625 */
[----:B------:R-:W-:Y:S02]  /*1880*/  LEA R22, P0, R36, UR16, 0x2 ;  /* 0x0000001024167c11 */ /* 0x000fe4000f8010ff */
[----:B------:R-:W-:-:S02]  /*1890*/  SHF.R.S32.HI R33, RZ, 0x1f, R31 ;  /* 0x0000001fff217819 */ /* 0x000fc4000001141f */
[----:B------:R-:W-:Y:S02]  /*18a0*/  LEA.HI.X R23, R36, UR17, R37, 0x2, P0 ;  /* 0x0000001124177c11 */ /* 0x000fe400080f1425 */
[----:B0-----:R-:W-:Y:S01]  /*18b0*/  IADD3 R25, P0, PT, R18, R31, RZ ;  /* 0x0000001f12197210 */ /* 0x001fe20007f1e0ff */
[----:B------:R-:W-:Y:S01]  /*18c0*/  FMUL R29, R34, R28 ;  /* 0x0000001c221d7220 */ /* 0x000fe20000400000 */
[----:B------:R-:W-:Y:S01]  /*18d0*/  IABS R36, R32 ;  /* 0x0000002000247213 */ /* 0x000fe20000000000 */
[----:B------:R0:W-:Y:S02]  /*18e0*/  REDG.E.ADD.F32.FTZ.RN.STRONG.GPU desc[UR8][R22.64], R35 ;  /* 0x00000023160079a6 */ /* 0x0001e4000c12f308 */
[----:B------:R-:W-:Y:S01]  /*18f0*/  IMAD.X R34, R19, 0x1, R33, P0 ;  /* 0x0000000113227824 */ /* 0x000fe200000e0621 */
[----:B------:R-:W-:Y:S01]  /*1900*/  LEA R24, P0, R25, UR16, 0x2 ;  /* 0x0000001019187c11 */ /* 0x000fe2000f8010ff */
[----:B------:R-:W-:-:S03]  /*1910*/  FMUL R29, R26, R29 ;  /* 0x0000001d1a1d7220 */ /* 0x000fc60000400000 */
[----:B------:R-:W-:Y:S01]  /*1920*/  LEA.HI.X R25, R25, UR17, R34, 0x2, P0 ;  /* 0x0000001119197c11 */ /* 0x000fe200080f1422 */
[----:B------:R-:W-:Y:S01]  /*1930*/  FMUL R37, R6, R29 ;  /* 0x0000001d06257220 */ /* 0x000fe20000400000 */
[----:B------:R-:W-:-:S04]  /*1940*/  MOV R34, R36 ;  /* 0x0000002400227202 */ /* 0x000fc80000000f00 */
[----:B------:R1:W-:Y:S01]  /*1950*/  REDG.E.ADD.F32.FTZ.RN.STRONG.GPU desc[UR8][R24.64], R37 ;  /* 0x00000025180079a6 */ /* 0x0003e2000c12f308 */
[----:B0-----:R-:W-:-:S04]  /*1960*/  IMAD.HI.U32 R22, R34, UR5, RZ ;  /* 0x0000000522167c27 */ /* 0x001fc8000f8e00ff */
[----:B------:R-:W-:Y:S01]  /*1970*/  FMUL R35, R2, R29 ;  /* 0x0000001d02237220 */ /* 0x000fe20000400000 */
[----:B------:R-:W-:-:S04]  /*1980*/  IMAD.MOV R23, RZ, RZ, -R22 ;  /* 0x000000ffff177224 */ /* 0x000fc800078e0a16 */
[----:B------:R-:W-:Y:S01]  /*1990*/  IMAD R34, R23, UR14, R34 ;  /* 0x0000000e17227c24 */ /* 0x000fe2000f8e0222 */
[----:B------:R-:W-:-:S04]  /*19a0*/  IADD3 R23, P1, PT, R16, R31, RZ ;  /* 0x0000001f10177210 */ /* 0x000fc80007f3e0ff */
[----:B------:R-:W-:Y:S01]  /*19b0*/  ISETP.LT.U32.AND P0, PT, R34, UR14, PT ;  /* 0x0000000e22007c0c */ /* 0x000fe2000bf01070 */
[----:B------:R-:W-:Y:S01]  /*19c0*/  IMAD.X R36, R17, 0x1, R33, P1 ;  /* 0x0000000111247824 */ /* 0x000fe200008e0621 */
[----:B------:R-:W-:-:S04]  /*19d0*/  LEA R22, P1, R23, UR16, 0x2 ;  /* 0x0000001017167c11 */ /* 0x000fc8000f8210ff */
[----:B------:R-:W-:Y:S02]  /*19e0*/  LEA.HI.X R23, R23, UR17, R36, 0x2, P1 ;  /* 0x0000001117177c11 */ /* 0x000fe400088f1424 */
[----:B-1----:R-:W-:-:S03]  /*19f0*/  IADD3 R25, P1, PT, R20, R31, RZ ;  /* 0x0000001f14197210 */ /* 0x002fc60007f3e0ff */
[----:B------:R0:W-:Y:S01]  /*1a00*/  REDG.E.ADD.F32.FTZ.RN.STRONG.GPU desc[UR8][R22.64], R35 ;  /* 0x00000023160079a6 */ /* 0x0001e2000c12f308 */
[----:B------:R-:W-:Y:S01]  /*1a10*/  FMUL R37, R8, R29 ;  /* 0x0000001d08257220 */ /* 0x000fe20000400000 */
[----:B------:R-:W-:Y:S02]  /*1a20*/  @!P0 VIADD R34, R34, -UR14 ;  /* 0x8000000e22228c36 */ /* 0x000fe40008000000 */
[----:B------:R-:W-:Y:S01]  /*1a30*/  IMAD.X R36, R21, 0x1, R33, P1 ;  /* 0x0000000115247824 */ /* 0x000fe200008e0621 */
[C---:B------:R-:W-:Y:S02]  /*1a40*/  LEA R24, P1, R25.reuse, UR16, 0x2 ;  /* 0x0000001019187c11 */ /* 0x040fe4000f8210ff */
[----:B------:R-:W-:Y:S02]  /*1a50*/  ISETP.LT.U32.AND P0, PT, R34, UR14, PT ;  /* 0x0000000e22007c0c */ /* 0x000fe4000bf01070 */
[----:B------:R-:W-:Y:S02]  /*1a60*/  LEA.HI.X R25, R25, UR17, R36, 0x2, P1 ;  /* 0x0000001119197c11 */ /* 0x000fe400088f1424 */
[----:B------:R-:W-:-:S03]  /*1a70*/  ISETP.GE.AND P1, PT, R32, RZ, PT ;  /* 0x000000ff2000720c */ /* 0x000fc60003f26270 */
[----:B------:R1:W-:Y:S06]  /*1a80*/  REDG.E.ADD.F32.FTZ.RN.STRONG.GPU desc[UR8][R24.64], R37 ;  /* 0x00000025180079a6 */ /* 0x0003ec000c12f308 */
[----:B------:R-:W-:Y:S01]  /*1a90*/  @!P0 VIADD R34, R34, -UR14 ;  /* 0x8000000e22228c36 */ /* 0x000fe20008000000 */
[----:B------:R-:W-:-:S03]  /*1aa0*/  IADD3 R31, P0, PT, R14, R31, RZ ;  /* 0x0000001f0e1f7210 */ /* 0x000fc60007f1e0ff */
[----:B------:R-:W-:Y:S02]  /*1ab0*/  @!P1 IMAD.MOV R34, RZ, RZ, -R34 ;  /* 0x000000ffff229224 */ /* 0x000fe400078e0a22 */
[----:B------:R-:W-:Y:S01]  /*1ac0*/  IMAD.X R36, R15, 0x1, R33, P0 ;  /* 0x000000010f247824 */ /* 0x000fe200000e0621 */
[----:B0-----:R-:W-:Y:S02]  /*1ad0*/  LEA R22, P0, R31, UR16, 0x2 ;  /* 0x000000101f167c11 */ /* 0x001fe4000f8010ff */
[----:B------:R-:W-:Y:S01]  /*1ae0*/  SEL R33, R13, R34, !P2 ;  /* 0x000000220d217207 */ /* 0x000fe20005000000 */
[----:B------:R-:W-:Y:S01]  /*1af0*/  FMUL R34, R12, R29 ;  /* 0x0000001d0c227220 */ /* 0x000fe20000400000 */
[----:B------:R-:W-:Y:S01]  /*1b00*/  LEA.HI.X R23, R31, UR17, R36, 0x2, P0 ;  /* 0x000000111f177c11 */ /* 0x000fe200080f1424 */
[----:B------:R-:W-:Y:S01]  /*1b10*/  FMUL R31, R4, R4 ;  /* 0x00000004041f7220 */ /* 0x000fe20000400000 */
[----:B-1----:R-:W-:-:S03]  /*1b20*/  SHF.R.S32.HI R24, RZ, 0x1f, R33 ;  /* 0x0000001fff187819 */ /* 0x002fc60000011421 */
[----:B------:R-:W-:Y:S01]  /*1b30*/  FFMA R29, R4, R31, RZ ;  /* 0x0000001f041d7223 */ /* 0x000fe200000000ff */
[----:B------:R-:W-:Y:S01]  /*1b40*/  LOP3.LUT R36, R24, UR18, RZ, 0xc0, !PT ;  /* 0x0000001218247c12 */ /* 0x000fe2000f8ec0ff */
[----:B------:R0:W-:Y:S02]  /*1b50*/  REDG.E.ADD.F32.FTZ.RN.STRONG.GPU desc[UR8][R22.64], R34 ;  /* 0x00000022160079a6 */ /* 0x0001e4000c12f308 */
[----:B------:R-:W-:Y:S01]  /*1b60*/  FMUL R24, R29, 3 ;  /* 0x404000001d187820 */ /* 0x000fe20000400000 */
[----:B------:R-:W-:-:S03]  /*1b70*/  IADD3 R33, PT, PT, R33, R36, RZ ;  /* 0x0000002421217210 */ /* 0x000fc60007ffe0ff */
[C-C-:B------:R-:W-:Y:S01]  /*1b80*/  FFMA R25, R31.reuse, -6, R24.reuse ;  /* 0xc0c000001f197823 */ /* 0x140fe20000000018 */
[----:B------:R-:W-:Y:S01]  /*1b90*/  FFMA R31, R31, 3, -R24 ;  /* 0x404000001f1f7823 */ /* 0x000fe20000000818 */
[----:B------:R-:W-:Y:S02]  /*1ba0*/  IMAD R35, R9, UR18, R33 ;  /* 0x0000001209237c24 */ /* 0x000fe4000f8e0221 */
[----:B------:R-:W-:Y:S01]  /*1bb0*/  FADD R25, R25, 4 ;  /* 0x4080000019197421 */ /* 0x000fe20000000000 */
[----:B------:R-:W-:Y:S02]  /*1bc0*/  FFMA R4, R4, 3, R31 ;  /* 0x4040000004047823 */ /* 0x000fe4000000001f */
[----:B------:R-:W-:Y:S01]  /*1bd0*/  SHF.R.S32.HI R31, RZ, 0x1f, R35 ;  /* 0x0000001fff1f7819 */ /* 0x000fe20000011423 */
[----:B0-----:R-:W-:Y:S01]  /*1be0*/  FMUL R34, R25, 0.16666667163372039795 ;  /* 0x3e2aaaab19227820 */ /* 0x001fe20000400000 */
[----:B------:R-:W-:-:S03]  /*1bf0*/  IADD3 R23, P0, PT, R18, R35, RZ ;  /* 0x0000002312177210 */ /* 0x000fc60007f1e0ff */
[----:B------:R-:W-:Y:S02]  /*1c00*/  FMUL R37, R34, R7 ;  /* 0x0000000722257220 */ /* 0x000fe40000400000 */
[----:B------:R-:W-:Y:S01]  /*1c10*/  IMAD.X R24, R19, 0x1, R31, P0 ;  /* 0x0000000113187824 */ /* 0x000fe200000e061f */
[----:B------:R-:W-:Y:S01]  /*1c20*/  LEA R22, P0, R23, UR16, 0x2 ;  /* 0x0000001017167c11 */ /* 0x000fe2000f8010ff */
[----:B------:R-:W-:-:S03]  /*1c30*/  FMUL R37, R26, R37 ;  /* 0x000000251a257220 */ /* 0x000fc60000400000 */
[----:B------:R-:W-:Y:S01]  /*1c40*/  LEA.HI.X R23, R23, UR17, R24, 0x2, P0 ;  /* 0x0000001117177c11 */ /* 0x000fe200080f1418 */
[----:B------:R-:W-:Y:S01]  /*1c50*/  FMUL R36, R6, R37 ;  /* 0x0000002506247220 */ /* 0x000fe20000400000 */
[----:B------:R-:W-:-:S04]  /*1c60*/  IADD3 R25, P0, PT, R16, R35, RZ ;  /* 0x0000002310197210 */ /* 0x000fc80007f1e0ff */
[----:B------:R0:W-:Y:S02]  /*1c70*/  REDG.E.ADD.F32.FTZ.RN.STRONG.GPU desc[UR8][R22.64], R36 ;  /* 0x00000024160079a6 */ /* 0x0001e4000c12f308 */
[----:B0-----:R-:W-:Y:S01]  /*1c80*/  IMAD.X R22, R17, 0x1, R31, P0 ;  /* 0x0000000111167824 */ /* 0x001fe200000e061f */
[----:B------:R-:W-:Y:S01]  /*1c90*/  LEA R24, P0, R25, UR16, 0x2 ;  /* 0x0000001019187c11 */ /* 0x000fe2000f8010ff */
[----:B------:R-:W-:-:S03]  /*1ca0*/  FMUL R36, R2, R37 ;  /* 0x0000002502247220 */ /* 0x000fc60000400000 */
[----:B------:R-:W-:Y:S02]  /*1cb0*/  LEA.HI.X R25, R25, UR17, R22, 0x2, P0 ;  /* 0x0000001119197c11 */ /* 0x000fe400080f1416 */
[----:B------:R-:W-:-:S03]  /*1cc0*/  IADD3 R23, P0, PT, R20, R35, RZ ;  /* 0x0000002314177210 */ /* 0x000fc60007f1e0ff */
[----:B------:R0:W-:Y:S02]  /*1cd0*/  REDG.E.ADD.F32.FTZ.RN.STRONG.GPU desc[UR8][R24.64], R36 ;  /* 0x00000024180079a6 */ /* 0x0001e4000c12f308 */
[----:B0-----:R-:W-:Y:S01]  /*1ce0*/  IMAD.X R24, R21, 0x1, R31, P0 ;  /* 0x0000000115187824 */ /* 0x001fe200000e061f */
[----:B------:R-:W-:Y:S01]  /*1cf0*/  LEA R22, P0, R23, UR16, 0x2 ;  /* 0x0000001017167c11 */ /* 0x000fe2000f8010ff */
[----:B------:R-:W-:-:S03]  /*1d00*/  FMUL R36, R8, R37 ;  /* 0x0000002508247220 */ /* 0x000fc60000400000 */
[----:B------:R-:W-:Y:S02]  /*1d10*/  LEA.HI.X R23, R23, UR17, R24, 0x2, P0 ;  /* 0x0000001117177c11 */ /* 0x000fe400080f1418 */
[----:B------:R-:W-:Y:S01]  /*1d20*/  IADD3 R35, P0, PT, R14, R35, RZ ;  /* 0x000000230e237210 */ /* 0x000fe20007f1e0ff */
[----:B------:R-:W-:Y:S02]  /*1d30*/  FMUL R37, R12, R37 ;  /* 0x000000250c257220 */ /* 0x000fe40000400000 */
[----:B------:R0:W-:Y:S02]  /*1d40*/  REDG.E.ADD.F32.FTZ.RN.STRONG.GPU desc[UR8][R22.64], R36 ;  /* 0x00000024160079a6 */ /* 0x0001e4000c12f308 */
[----:B------:R-:W-:Y:S01]  /*1d50*/  IMAD.X R31, R15, 0x1, R31, P0 ;  /* 0x000000010f1f7824 */ /* 0x000fe200000e061f */
[----:B------:R-:W-:-:S04]  /*1d60*/  LEA R24, P0, R35, UR16, 0x2 ;  /* 0x0000001023187c11 */ /* 0x000fc8000f8010ff */
[----:B------:R-:W-:Y:S01]  /*1d70*/  LEA.HI.X R25, R35, UR17, R31, 0x2, P0 ;  /* 0x0000001123197c11 */ /* 0x000fe200080f141f */
[----:B------:R-:W-:Y:S02]  /*1d80*/  IMAD R35, R5, UR18, R33 ;  /* 0x0000001205237c24 */ /* 0x000fe4000f8e0221 */
[----:B0-----:R-:W-:-:S03]  /*1d90*/  FMUL R36, R34, R27 ;  /* 0x0000001b22247220 */ /* 0x001fc60000400000 */
[----:B------:R-:W-:Y:S01]  /*1da0*/  SHF.R.S32.HI R31, RZ, 0x1f, R35 ;  /* 0x0000001fff1f7819 */ /* 0x000fe20000011423 */
[----:B------:R0:W-:Y:S01]  /*1db0*/  REDG.E.ADD.F32.FTZ.RN.STRONG.GPU desc[UR8][R24.64], R37 ;  /* 0x00000025180079a6 */ /* 0x0001e2000c12f308 */
[----:B------:R-:W-:-:S05]  /*1dc0*/  IADD3 R23, P0, PT, R18, R35, RZ ;  /* 0x0000002312177210 */ /* 0x000fca0007f1e0ff */
[----:B0-----:R-:W-:Y:S01]  /*1dd0*/  IMAD.X R24, R19, 0x1, R31, P0 ;  /* 0x0000000113187824 */ /* 0x001fe200000e061f */
[----:B------:R-:W-:Y:S01]  /*1de0*/  LEA R22, P0, R23, UR16, 0x2 ;  /* 0x0000001017167c11 */ /* 0x000fe2000f8010ff */
[----:B------:R-:W-:-:S03]  /*1df0*/  FMUL R37, R26, R36 ;  /* 0x000000241a257220 */ /* 0x000fc60000400000 */
[----:B------:R-:W-:Y:S01]  /*1e00*/  LEA.HI.X R23, R23, UR17, R24, 0x2, P0 ;  /* 0x0000001117177c11 */ /* 0x000fe200080f1418 */
[----:B------:R-:W-:-:S05]  /*1e10*/  FMUL R36, R6, R37 ;  /* 0x0000002506247220 */ /* 0x000fca0000400000 */
[----:B------:R0:W-:Y:S02]  /*1e20*/  REDG.E.ADD.F32.FTZ.RN.STRONG.GPU desc[UR8][R22.64], R36 ;  /* 0x00000024160079a6 */ /* 0x0001e4000c12f308 */
[----:B0-----:R-:W-:Y:S01]  /*1e30*/  IADD3 R22, P0, PT, R16, R35, RZ ;  /* 0x0000002310167210 */ /* 0x001fe20007f1e0ff */
[----:B------:R-:W-:-:S04]  /*1e40*/  FMUL R36, R2, R37 ;  /* 0x0000002502247220 */ /* 0x000fc80000400000 */
[----:B------:R-:W-:Y:S01]  /*1e50*/  IMAD.X R25, R17, 0x1, R31, P0 ;  /* 0x0000000111197824 */ /* 0x000fe200000e061f */
[----:B------:R-:W-:-:S04]  /*1e60*/  LEA R24, P0, R22, UR16, 0x2 ;  /* 0x0000001016187c11 */ /* 0x000fc8000f8010ff */
        /* <DEDUP_REMOVED lines=9> */
[----:B------:R0:W-:Y:S01]  /*1f00*/  REDG.E.ADD.F32.FTZ.RN.STRONG.GPU desc[UR8][R22.64], R36 ;  /* 0x00000024160079a6 */ /* 0x0001e2000c12f308 */
[----:B------:R-:W-:Y:S02]  /*1f10*/  IADD3.X R31, PT, PT, R15, R31, RZ, P0, !PT ;  /* 0x0000001f0f1f7210 */ /* 0x000fe400007fe4ff */
        /* <DEDUP_REMOVED lines=21> */
[C---:B------:R-:W-:Y:S01]  /*2070*/  LEA R24, P0, R25.reuse, UR16, 0x2 ;  /* 0x0000001019187c11 */ /* 0x040fe2000f8010ff */
[----:B------:R-:W-:Y:S02]  /*2080*/  IMAD R33, R10, UR18, R33 ;  /* 0x000000120a217c24 */ /* 0x000fe4000f8e0221 */
[----:B------:R-:W-:Y:S01]  /*2090*/  FMUL R36, R8, R37 ;  /* 0x0000002508247220 */ /* 0x000fe20000400000 */
[----:B------:R-:W-:Y:S02]  /*20a0*/  LEA.HI.X R25, R25, UR17, R22, 0x2, P0 ;  /* 0x0000001119197c11 */ /* 0x000fe400080f1416 */
[----:B------:R-:W-:-:S03]  /*20b0*/  IADD3 R35, P0, PT, R14, R35, RZ ;  /* 0x000000230e237210 */ /* 0x000fc60007f1e0ff */
[----:B------:R0:W-:Y:S02]  /*20c0*/  REDG.E.ADD.F32.FTZ.RN.STRONG.GPU desc[UR8][R24.64], R36 ;  /* 0x00000024180079a6 */ /* 0x0001e4000c12f308 */
[----:B------:R-:W-:Y:S01]  /*20d0*/  IMAD.X R31, R15, 0x1, R31, P0 ;  /* 0x000000010f1f7824 */ /* 0x000fe200000e061f */
[----:B------:R-:W-:-:S04]  /*20e0*/  LEA R22, P0, R35, UR16, 0x2 ;  /* 0x0000001023167c11 */ /* 0x000fc8000f8010ff */
[----:B------:R-:W-:Y:S01]  /*20f0*/  LEA.HI.X R23, R35, UR17, R31, 0x2, P0 ;  /* 0x0000001123177c11 */ /* 0x000fe200080f141f */
[----:B------:R-:W-:Y:S01]  /*2100*/  FMUL R31, R12, R37 ;  /* 0x000000250c1f7220 */ /* 0x000fe20000400000 */
[----:B------:R-:W-:Y:S01]  /*2110*/  FMUL R35, R34, R28 ;  /* 0x0000001c22237220 */ /* 0x000fe20000400000 */
[----:B------:R-:W-:Y:S02]  /*2120*/  SHF.R.S32.HI R34, RZ, 0x1f, R33 ;  /* 0x0000001fff227819 */ /* 0x000fe40000011421 */
[----:B------:R-:W-:Y:S01]  /*2130*/  IADD3 R37, P0, PT, R18, R33, RZ ;  /* 0x0000002112257210 */ /* 0x000fe20007f1e0ff */
[----:B------:R1:W-:Y:S01]  /*2140*/  REDG.E.ADD.F32.FTZ.RN.STRONG.GPU desc[UR8][R22.64], R31 ;  /* 0x0000001f160079a6 */ /* 0x0003e2000c12f308 */
[----:B------:R-:W-:-:S03]  /*2150*/  FMUL R35, R26, R35 ;  /* 0x000000231a237220 */ /* 0x000fc60000400000 */
[----:B0-----:R-:W-:Y:S01]  /*2160*/  IMAD.X R24, R19, 0x1, R34, P0 ;  /* 0x0000000113187824 */ /* 0x001fe200000e0622 */
[----:B------:R-:W-:-:S04]  /*2170*/  LEA R36, P0, R37, UR16, 0x2 ;  /* 0x0000001025247c11 */ /* 0x000fc8000f8010ff */
[----:B------:R-:W-:Y:S02]  /*2180*/  LEA.HI.X R37, R37, UR17, R24, 0x2, P0 ;  /* 0x0000001125257c11 */ /* 0x000fe400080f1418 */
[----:B------:R-:W-:Y:S01]  /*2190*/  IADD3 R25, P0, PT, R16, R33, RZ ;  /* 0x0000002110197210 */ /* 0x000fe20007f1e0ff */
[----:B-1----:R-:W-:-:S04]  /*21a0*/  FMUL R31, R6, R35 ;  /* 0x00000023061f7220 */ /* 0x002fc80000400000 */
[----:B------:R-:W-:Y:S01]  /*21b0*/  IMAD.X R22, R17, 0x1, R34, P0 ;  /* 0x0000000111167824 */ /* 0x000fe200000e0622 */
[C---:B------:R-:W-:Y:S01]  /*21c0*/  LEA R24, P0, R25.reuse, UR16, 0x2 ;  /* 0x0000001019187c11 */ /* 0x040fe2000f8010ff */
[----:B------:R0:W-:Y:S03]  /*21d0*/  REDG.E.ADD.F32.FTZ.RN.STRONG.GPU desc[UR8][R36.64], R31 ;  /* 0x0000001f240079a6 */ /* 0x0001e6000c12f308 */
[----:B------:R-:W-:Y:S02]  /*21e0*/  LEA.HI.X R25, R25, UR17, R22, 0x2, P0 ;  /* 0x0000001119197c11 */ /* 0x000fe400080f1416 */
[----:B------:R-:W-:Y:S01]  /*21f0*/  IADD3 R23, P0, PT, R20, R33, RZ ;  /* 0x0000002114177210 */ /* 0x000fe20007f1e0ff */
[----:B0-----:R-:W-:Y:S01]  /*2200*/  FMUL R31, R2, R35 ;  /* 0x00000023021f7220 */ /* 0x001fe20000400000 */
[----:B------:R-:W-:-:S04]  /*2210*/  IADD3 R36, PT, PT, R32, 0x1, RZ ;  /* 0x0000000120247810 */ /* 0x000fc80007ffe0ff */
[----:B------:R0:W-:Y:S01]  /*2220*/  REDG.E.ADD.F32.FTZ.RN.STRONG.GPU desc[UR8][R24.64], R31 ;  /* 0x0000001f180079a6 */ /* 0x0001e2000c12f308 */
[----:B------:R-:W-:Y:S01]  /*2230*/  FMUL R37, R8, R35 ;  /* 0x0000002308257220 */ /* 0x000fe20000400000 */
[----:B0-----:R-:W-:Y:S01]  /*2240*/  IMAD.X R24, R21, 0x1, R34, P0 ;  /* 0x0000000115187824 */ /* 0x001fe200000e0622 */
[----:B------:R-:W-:-:S04]  /*2250*/  LEA R22, P0, R23, UR16, 0x2 ;  /* 0x0000001017167c11 */ /* 0x000fc8000f8010ff */
[----:B------:R-:W-:Y:S02]  /*2260*/  LEA.HI.X R23, R23, UR17, R24, 0x2, P0 ;  /* 0x0000001117177c11 */ /* 0x000fe400080f1418 */
[----:B------:R-:W-:-:S03]  /*2270*/  IABS R24, R36 ;  /* 0x0000002400187213 */ /* 0x000fc60000000000 */
[----:B------:R0:W-:Y:S01]  /*2280*/  REDG.E.ADD.F32.FTZ.RN.STRONG.GPU desc[UR8][R22.64], R37 ;  /* 0x00000025160079a6 */ /* 0x0001e2000c12f308 */
[----:B------:R-:W-:Y:S01]  /*2290*/  ISETP.GE.AND P1, PT, R36, RZ, PT ;  /* 0x000000ff2400720c */ /* 0x000fe20003f26270 */
[----:B------:R-:W-:-:S04]  /*22a0*/  FADD R4, R4, 1 ;  /* 0x3f80000004047421 */ /* 0x000fc80000000000 */
[----:B------:R-:W-:Y:S01]  /*22b0*/  FMUL R4, R4, 0.16666667163372039795 ;  /* 0x3e2aaaab04047820 */ /* 0x000fe20000400000 */
[----:B0-----:R-:W-:-:S04]  /*22c0*/  IMAD.HI.U32 R22, R24, UR5, RZ ;  /* 0x0000000518167c27 */ /* 0x001fc8000f8e00ff */
[----:B------:R-:W-:-:S04]  /*22d0*/  IMAD.MOV R25, RZ, RZ, -R22 ;  /* 0x000000ffff197224 */ /* 0x000fc800078e0a16 */
[----:B------:R-:W-:Y:S02]  /*22e0*/  IMAD R24, R25, UR14, R24 ;  /* 0x0000000e19187c24 */ /* 0x000fe4000f8e0218 */
[----:B------:R-:W-:Y:S01]  /*22f0*/  FMUL R37, R4, R7 ;  /* 0x0000000704257220 */ /* 0x000fe20000400000 */
[----:B------:R-:W-:Y:S02]  /*2300*/  FMUL R25, R12, R35 ;  /* 0x000000230c197220 */ /* 0x000fe40000400000 */
[----:B------:R-:W-:-:S13]  /*2310*/  ISETP.LT.U32.AND P0, PT, R24, UR14, PT ;  /* 0x0000000e18007c0c */ /* 0x000fda000bf01070 */
[----:B------:R-:W-:-:S05]  /*2320*/  @!P0 VIADD R24, R24, -UR14 ;  /* 0x8000000e18188c36 */ /* 0x000fca0008000000 */
[----:B------:R-:W-:-:S13]  /*2330*/  ISETP.LT.U32.AND P0, PT, R24, UR14, PT ;  /* 0x0000000e18007c0c */ /* 0x000fda000bf01070 */
[----:B------:R-:W-:Y:S01]  /*2340*/  @!P0 VIADD R24, R24, -UR14 ;  /* 0x8000000e18188c36 */ /* 0x000fe20008000000 */
[----:B------:R-:W-:-:S03]  /*2350*/  IADD3 R33, P0, PT, R14, R33, RZ ;  /* 0x000000210e217210 */ /* 0x000fc60007f1e0ff */
[----:B------:R-:W-:Y:S02]  /*2360*/  @!P1 IMAD.MOV R24, RZ, RZ, -R24 ;  /* 0x000000ffff189224 */ /* 0x000fe400078e0a18 */
[----:B------:R-:W-:-:S03]  /*2370*/  IMAD.X R34, R15, 0x1, R34, P0 ;  /* 0x000000010f227824 */ /* 0x000fc600000e0622 */
[----:B------:R-:W-:-:S04]  /*2380*/  SEL R24, R13, R24, !P2 ;  /* 0x000000180d187207 */ /* 0x000fc80005000000 */
[----:B------:R-:W-:-:S04]  /*2390*/  SHF.R.S32.HI R22, RZ, 0x1f, R24 ;  /* 0x0000001fff167819 */ /* 0x000fc80000011418 */
[----:B------:R-:W-:Y:S02]  /*23a0*/  LOP3.LUT R31, R22, UR18, RZ, 0xc0, !PT ;  /* 0x00000012161f7c12 */ /* 0x000fe4000f8ec0ff */
[----:B------:R-:W-:-:S03]  /*23b0*/  LEA R22, P0, R33, UR16, 0x2 ;  /* 0x0000001021167c11 */ /* 0x000fc6000f8010ff */
[----:B------:R-:W-:Y:S01]  /*23c0*/  IMAD.IADD R31, R24, 0x1, R31 ;  /* 0x00000001181f7824 */ /* 0x000fe200078e021f */
[----:B------:R-:W-:-:S03]  /*23d0*/  LEA.HI.X R23, R33, UR17, R34, 0x2, P0 ;  /* 0x0000001121177c11 */ /* 0x000fc600080f1422 */
[----:B------:R-:W-:Y:S02]  /*23e0*/  IMAD R33, R9, UR18, R31 ;  /* 0x0000001209217c24 */ /* 0x000fe4000f8e021f */
[----:B------:R-:W-:Y:S01]  /*23f0*/  FMUL R37, R26, R37 ;  /* 0x000000251a257220 */ /* 0x000fe20000400000 */
[----:B------:R0:W-:Y:S02]  /*2400*/  REDG.E.ADD.F32.FTZ.RN.STRONG.GPU desc[UR8][R22.64], R25 ;  /* 0x00000019160079a6 */ /* 0x0001e4000c12f308 */
[----:B------:R-:W-:Y:S02]  /*2410*/  SHF.R.S32.HI R36, RZ, 0x1f, R33 ;  /* 0x0000001fff247819 */ /* 0x000fe40000011421 */
[----:B------:R-:W-:-:S05]  /*2420*/  IADD3 R24, P0, PT, R18, R33, RZ ;  /* 0x0000002112187210 */ /* 0x000fca0007f1e0ff */
[----:B------:R-:W-:Y:S01]  /*2430*/  IMAD.X R35, R19, 0x1, R36, P0 ;  /* 0x0000000113237824 */ /* 0x000fe200000e0624 */
[----:B------:R-:W-:-:S04]  /*2440*/  LEA R34, P0, R24, UR16, 0x2 ;  /* 0x0000001018227c11 */ /* 0x000fc8000f8010ff */
[----:B------:R-:W-:Y:S01]  /*2450*/  LEA.HI.X R35, R24, UR17, R35, 0x2, P0 ;  /* 0x0000001118237c11 */ /* 0x000fe200080f1423 */
[----:B------:R-:W-:Y:S01]  /*2460*/  FMUL R24, R6, R37 ;  /* 0x0000002506187220 */ /* 0x000fe20000400000 */
[----:B0-----:R-:W-:-:S04]  /*2470*/  IADD3 R22, P0, PT, R16, R33, RZ ;  /* 0x0000002110167210 */ /* 0x001fc80007f1e0ff */
[----:B------:R0:W-:Y:S01]  /*2480*/  REDG.E.ADD.F32.FTZ.RN.STRONG.GPU desc[UR8][R34.64], R24 ;  /* 0x00000018220079a6 */ /* 0x0001e2000c12f308 */
[----:B------:R-:W-:Y:S02]  /*2490*/  IADD3.X R23, PT, PT, R17, R36, RZ, P0, !PT ;  /* 0x0000002411177210 */ /* 0x000fe400007fe4ff */
[----:B0-----:R-:W-:-:S04]  /*24a0*/  LEA R24, P0, R22, UR16, 0x2 ;  /* 0x0000001016187c11 */ /* 0x001fc8000f8010ff */
        /* <DEDUP_REMOVED lines=8> */
[----:B------:R-:W-:Y:S01]  /*2530*/  IADD3 R33, P0, PT, R14, R33, RZ ;  /* 0x000000210e217210 */ /* 0x000fe20007f1e0ff */
[----:B------:R-:W-:Y:S02]  /*2540*/  FMUL R24, R12, R37 ;  /* 0x000000250c187220 */ /* 0x000fe40000400000 */
[----:B------:R0:W-:Y:S02]  /*2550*/  REDG.E.ADD.F32.FTZ.RN.STRONG.GPU desc[UR8][R22.64], R25 ;  /* 0x00000019160079a6 */ /* 0x0001e4000c12f308 */
[----:B------:R-:W-:Y:S01]  /*2560*/  IMAD.X R36, R15, 0x1, R36, P0 ;  /* 0x000000010f247824 */ /* 0x000fe200000e0624 */
[----:B------:R-:W-:-:S04]  /*2570*/  LEA R34, P0, R33, UR16, 0x2 ;  /* 0x0000001021227c11 */ /* 0x000fc8000f8010ff */
[----:B------:R-:W-:Y:S01]  /*2580*/  LEA.HI.X R35, R33, UR17, R36, 0x2, P0 ;  /* 0x0000001121237c11 */ /* 0x000fe200080f1424 */
[----:B------:R-:W-:-:S04]  /*2590*/  IMAD R33, R5, UR18, R31 ;  /* 0x0000001205217c24 */ /* 0x000fc8000f8e021f */
[----:B------:R1:W-:Y:S01]  /*25a0*/  REDG.E.ADD.F32.FTZ.RN.STRONG.GPU desc[UR8][R34.64], R24 ;  /* 0x00000018220079a6 */ /* 0x0003e2000c12f308 */
[----:B0-----:R-:W-:Y:S01]  /*25b0*/  IADD3 R22, P0, PT, R18, R33, RZ ;  /* 0x0000002112167210 */ /* 0x001fe20007f1e0ff */
[----:B------:R-:W-:Y:S01]  /*25c0*/  FMUL R37, R4, R27 ;  /* 0x0000001b04257220 */ /* 0x000fe20000400000 */
[----:B-1----:R-:W-:-:S03]  /*25d0*/  SHF.R.S32.HI R34, RZ, 0x1f, R33 ;  /* 0x0000001fff227819 */ /* 0x002fc60000011421 */
[----:B------:R-:W-:Y:S02]  /*25e0*/  FMUL R35, R26, R37 ;  /* 0x000000251a237220 */ /* 0x000fe40000400000 */
        /* <DEDUP_REMOVED lines=9> */
[----:B------:R-:W-:Y:S01]  /*2680*/  FMUL R22, R2, R35 ;  /* 0x0000002302167220 */ /* 0x000fe20000400000 */
[----:B0-----:R-:W-:-:S04]  /*2690*/  IADD3 R23, P0, PT, R20, R33, RZ ;  /* 0x0000002114177210 */ /* 0x001fc80007f1e0ff */
        /* <DEDUP_REMOVED lines=22> */
[----:B------:R-:W-:Y:S01]  /*2800*/  IADD3.X R25, PT, PT, R17, R36, RZ, P0, !PT ;  /* 0x0000002411197210 */ /* 0x000fe200007fe4ff */
[----:B------:R0:W-:Y:S01]  /*2810*/  REDG.E.ADD.F32.FTZ.RN.STRONG.GPU desc[UR8][R34.64], R23 ;  /* 0x00000017220079a6 */ /* 0x0001e2000c12f308 */
[----:B------:R-:W-:-:S04]  /*2820*/  LEA R24, P0, R22, UR16, 0x2 ;  /* 0x0000001016187c11 */ /* 0x000fc8000f8010ff */
[----:B------:R-:W-:Y:S01]  /*2830*/  LEA.HI.X R25, R22, UR17, R25, 0x2, P0 ;  /* 0x0000001116197c11 */ /* 0x000fe200080f1419 */
[----:B0-----:R-:W-:Y:S01]  /*2840*/  FMUL R35, R2, R37 ;  /* 0x0000002502237220 */ /* 0x001fe20000400000 */
[----:B------:R-:W-:Y:S01]  /*2850*/  IADD3 R23, P0, PT, R20, R33, RZ ;  /* 0x0000002114177210 */ /* 0x000fe20007f1e0ff */
[----:B------:R-:W-:-:S03]  /*2860*/  VIADD R34, R32, 0x2 ;  /* 0x0000000220227836 */ /* 0x000fc60000000000 */
[----:B------:R0:W-:Y:S02]  /*2870*/  REDG.E.ADD.F32.FTZ.RN.STRONG.GPU desc[UR8][R24.64], R35 ;  /* 0x00000023180079a6 */ /* 0x0001e4000c12f308 */
[----:B------:R-:W-:Y:S01]  /*2880*/  IABS R32, R34 ;  /* 0x0000002200207213 */ /* 0x000fe20000000000 */
[----:B0-----:R-:W-:Y:S01]  /*2890*/  IMAD.X R24, R21, 0x1, R36, P0 ;  /* 0x0000000115187824 */ /* 0x001fe200000e0624 */
[----:B------:R-:W-:Y:S01]  /*28a0*/  LEA R22, P0, R23, UR16, 0x2 ;  /* 0x0000001017167c11 */ /* 0x000fe2000f8010ff */
[----:B------:R-:W-:-:S03]  /*28b0*/  FMUL R35, R8, R37 ;  /* 0x0000002508237220 */ /* 0x000fc60000400000 */
[----:B------:R-:W-:-:S05]  /*28c0*/  LEA.HI.X R23, R23, UR17, R24, 0x2, P0 ;  /* 0x0000001117177c11 */ /* 0x000fca00080f1418 */
[----:B------:R0:W-:Y:S01]  /*28d0*/  REDG.E.ADD.F32.FTZ.RN.STRONG.GPU desc[UR8][R22.64], R35 ;  /* 0x00000023160079a6 */ /* 0x0001e2000c12f308 */
[----:B------:R-:W-:Y:S01]  /*28e0*/  IADD3 R33, P1, PT, R14, R33, RZ ;  /* 0x000000210e217210 */ /* 0x000fe20007f3e0ff */
[----:B------:R-:W-:-:S04]  /*28f0*/  FMUL R37, R12, R37 ;  /* 0x000000250c257220 */ /* 0x000fc80000400000 */
[----:B------:R-:W-:Y:S01]  /*2900*/  IMAD.X R36, R15, 0x1, R36, P1 ;  /* 0x000000010f247824 */ /* 0x000fe200008e0624 */
[----:B------:R-:W-:Y:S01]  /*2910*/  LEA R24, P1, R33, UR16, 0x2 ;  /* 0x0000001021187c11 */ /* 0x000fe2000f8210ff */
[----:B0-----:R-:W-:-:S04]  /*2920*/  IMAD.MOV.U32 R22, RZ, RZ, R32 ;  /* 0x000000ffff167224 */ /* 0x001fc800078e0020 */
[----:B------:R-:W-:-:S04]  /*2930*/  IMAD.HI.U32 R32, R22, UR5, RZ ;  /* 0x0000000516207c27 */ /* 0x000fc8000f8e00ff */
[----:B------:R-:W-:-:S04]  /*2940*/  IMAD.MOV R25, RZ, RZ, -R32 ;  /* 0x000000ffff197224 */ /* 0x000fc800078e0a20 */
[----:B------:R-:W-:Y:S01]  /*2950*/  IMAD R32, R25, UR14, R22 ;  /* 0x0000000e19207c24 */ /* 0x000fe2000f8e0216 */
[----:B------:R-:W-:Y:S01]  /*2960*/  LEA.HI.X R25, R33, UR17, R36, 0x2, P1 ;  /* 0x0000001121197c11 */ /* 0x000fe200088f1424 */
[----:B------:R-:W-:-:S03]  /*2970*/  IMAD R33, R10, UR18, R31 ;  /* 0x000000120a217c24 */ /* 0x000fc6000f8e021f */
[----:B------:R-:W-:Y:S01]  /*2980*/  ISETP.LT.U32.AND P0, PT, R32, UR14, PT ;  /* 0x0000000e20007c0c */ /* 0x000fe2000bf01070 */
[----:B------:R0:W-:Y:S01]  /*2990*/  REDG.E.ADD.F32.FTZ.RN.STRONG.GPU desc[UR8][R24.64], R37 ;  /* 0x00000025180079a6 */ /* 0x0001e2000c12f308 */
[----:B------:R-:W-:-:S11]  /*29a0*/  ISETP.GE.AND P1, PT, R34, RZ, PT ;  /* 0x000000ff2200720c */ /* 0x000fd60003f26270 */
[----:B------:R-:W-:-:S05]  /*29b0*/  @!P0 VIADD R32, R32, -UR14 ;  /* 0x8000000e20208c36 */ /* 0x000fca0008000000 */
[----:B------:R-:W-:Y:S02]  /*29c0*/  ISETP.LT.U32.AND P0, PT, R32, UR14, PT ;  /* 0x0000000e20007c0c */ /* 0x000fe4000bf01070 */
[----:B------:R-:W-:Y:S02]  /*29d0*/  SHF.R.S32.HI R35, RZ, 0x1f, R33 ;  /* 0x0000001fff237819 */ /* 0x000fe40000011421 */
[----:B------:R-:W-:Y:S01]  /*29e0*/  IADD3 R23, P3, PT, R18, R33, RZ ;  /* 0x0000002112177210 */ /* 0x000fe20007f7e0ff */
[----:B------:R-:W-:-:S08]  /*29f0*/  FMUL R31, R4, R28 ;  /* 0x0000001c041f7220 */ /* 0x000fd00000400000 */
[----:B------:R-:W-:Y:S01]  /*2a00*/  @!P0 IADD3 R32, PT, PT, R32, -UR14, RZ ;  /* 0x8000000e20208c10 */ /* 0x000fe2000fffe0ff */
[----:B------:R-:W-:Y:S01]  /*2a10*/  IMAD.X R4, R19, 0x1, R35, P3 ;  /* 0x0000000113047824 */ /* 0x000fe200018e0623 */
[----:B------:R-:W-:-:S03]  /*2a20*/  LEA R22, P3, R23, UR16, 0x2 ;  /* 0x0000001017167c11 */ /* 0x000fc6000f8610ff */
[----:B------:R-:W-:Y:S01]  /*2a30*/  @!P1 IMAD.MOV R32, RZ, RZ, -R32 ;  /* 0x000000ffff209224 */ /* 0x000fe200078e0a20 */
[----:B0-----:R-:W-:Y:S01]  /*2a40*/  IADD3 R25, P0, PT, R16, R33, RZ ;  /* 0x0000002110197210 */ /* 0x001fe20007f1e0ff */
[----:B------:R-:W-:Y:S01]  /*2a50*/  FMUL R31, R26, R31 ;  /* 0x0000001f1a1f7220 */ /* 0x000fe20000400000 */
[----:B------:R-:W-:Y:S02]  /*2a60*/  LEA.HI.X R23, R23, UR17, R4, 0x2, P3 ;  /* 0x0000001117177c11 */ /* 0x000fe400098f1404 */
[----:B------:R-:W-:Y:S01]  /*2a70*/  SEL R13, R13, R32, !P2 ;  /* 0x000000200d0d7207 */ /* 0x000fe20005000000 */
[----:B------:R-:W-:Y:S01]  /*2a80*/  FMUL R4, R6, R31 ;  /* 0x0000001f06047220 */ /* 0x000fe20000400000 */
[----:B------:R-:W-:Y:S01]  /*2a90*/  IMAD.X R34, R17, 0x1, R35, P0 ;  /* 0x0000000111227824 */ /* 0x000fe200000e0623 */
[C---:B------:R-:W-:Y:S02]  /*2aa0*/  LEA R24, P0, R25.reuse, UR16, 0x2 ;  /* 0x0000001019187c11 */ /* 0x040fe4000f8010ff */
[----:B------:R-:W-:Y:S01]  /*2ab0*/  SHF.R.S32.HI R32, RZ, 0x1f, R13 ;  /* 0x0000001fff207819 */ /* 0x000fe2000001140d */
[----:B------:R0:W-:Y:S01]  /*2ac0*/  REDG.E.ADD.F32.FTZ.RN.STRONG.GPU desc[UR8][R22.64], R4 ;  /* 0x00000004160079a6 */ /* 0x0001e2000c12f308 */
[----:B------:R-:W-:-:S02]  /*2ad0*/  LEA.HI.X R25, R25, UR17, R34, 0x2, P0 ;  /* 0x0000001119197c11 */ /* 0x000fc400080f1422 */
[----:B------:R-:W-:Y:S01]  /*2ae0*/  LOP3.LUT R32, R32, UR18, RZ, 0xc0, !PT ;  /* 0x0000001220207c12 */ /* 0x000fe2000f8ec0ff */
[----:B------:R-:W-:-:S04]  /*2af0*/  FMUL R37, R2, R31 ;  /* 0x0000001f02257220 */ /* 0x000fc80000400000 */
[----:B------:R-:W-:Y:S01]  /*2b00*/  IMAD.IADD R13, R13, 0x1, R32 ;  /* 0x000000010d0d7824 */ /* 0x000fe200078e0220 */
[----:B------:R1:W-:Y:S01]  /*2b10*/  REDG.E.ADD.F32.FTZ.RN.STRONG.GPU desc[UR8][R24.64], R37 ;  /* 0x00000025180079a6 */ /* 0x0003e2000c12f308 */
[-C--:B0-----:R-:W-:Y:S02]  /*2b20*/  IADD3 R23, P0, PT, R20, R33.reuse, RZ ;  /* 0x0000002114177210 */ /* 0x081fe40007f1e0ff */
[----:B------:R-:W-:-:S03]  /*2b30*/  IADD3 R4, P1, PT, R14, R33, RZ ;  /* 0x000000210e047210 */ /* 0x000fc60007f3e0ff */
[--C-:B------:R-:W-:Y:S01]  /*2b40*/  IMAD.X R32, R21, 0x1, R35.reuse, P0 ;  /* 0x0000000115207824 */ /* 0x100fe200000e0623 */
[----:B------:R-:W-:Y:S01]  /*2b50*/  LEA R22, P0, R23, UR16, 0x2 ;  /* 0x0000001017167c11 */ /* 0x000fe2000f8010ff */
[----:B------:R-:W-:Y:S02]  /*2b60*/  IMAD.X R35, R15, 0x1, R35, P1 ;  /* 0x000000010f237824 */ /* 0x000fe400008e0623 */
[--C-:B------:R-:W-:Y:S01]  /*2b70*/  IMAD R33, R9, UR18, R13.reuse ;  /* 0x0000001209217c24 */ /* 0x100fe2000f8e020d */
[----:B------:R-:W-:Y:S02]  /*2b80*/  LEA.HI.X R23, R23, UR17, R32, 0x2, P0 ;  /* 0x0000001117177c11 */ /* 0x000fe400080f1420 */
[----:B-1----:R-:W-:Y:S01]  /*2b90*/  LEA R24, P0, R4, UR16, 0x2 ;  /* 0x0000001004187c11 */ /* 0x002fe2000f8010ff */
[----:B------:R-:W-:Y:S02]  /*2ba0*/  IMAD R9, R30, UR18, R13 ;  /* 0x000000121e097c24 */ /* 0x000fe4000f8e020d */
[----:B------:R-:W-:Y:S01]  /*2bb0*/  FMUL R30, R29, 0.16666667163372039795 ;  /* 0x3e2aaaab1d1e7820 */ /* 0x000fe20000400000 */
[----:B------:R-:W-:-:S02]  /*2bc0*/  SHF.R.S32.HI R29, RZ, 0x1f, R33 ;  /* 0x0000001fff1d7819 */ /* 0x000fc40000011421 */
[----:B------:R-:W-:Y:S01]  /*2bd0*/  LEA.HI.X R25, R4, UR17, R35, 0x2, P0 ;  /* 0x0000001104197c11 */ /* 0x000fe200080f1423 */
[--C-:B------:R-:W-:Y:S01]  /*2be0*/  IMAD R5, R5, UR18, R13.reuse ;  /* 0x0000001205057c24 */ /* 0x100fe2000f8e020d */
[----:B------:R-:W-:Y:S01]  /*2bf0*/  IADD3 R4, P0, PT, R18, R33, RZ ;  /* 0x0000002112047210 */ /* 0x000fe20007f1e0ff */
[----:B------:R-:W-:Y:S01]  /*2c00*/  FMUL R37, R8, R31 ;  /* 0x0000001f08257220 */ /* 0x000fe20000400000 */
[----:B------:R-:W-:Y:S01]  /*2c10*/  IMAD R13, R10, UR18, R13 ;  /* 0x000000120a0d7c24 */ /* 0x000fe2000f8e020d */
[----:B------:R-:W-:Y:S01]  /*2c20*/  IADD3 R10, P1, PT, R16, R33, RZ ;  /* 0x00000021100a7210 */ /* 0x000fe20007f3e0ff */
[----:B------:R-:W-:Y:S01]  /*2c30*/  FMUL R7, R30, R7 ;  /* 0x000000071e077220 */ /* 0x000fe20000400000 */
[----:B------:R-:W-:Y:S01]  /*2c40*/  IMAD.X R35, R19, 0x1, R29, P0 ;  /* 0x0000000113237824 */ /* 0x000fe200000e061d */
[----:B------:R-:W-:Y:S01]  /*2c50*/  LEA R34, P0, R4, UR16, 0x2 ;  /* 0x0000001004227c11 */ /* 0x000fe2000f8010ff */
[----:B------:R0:W-:Y:S01]  /*2c60*/  REDG.E.ADD.F32.FTZ.RN.STRONG.GPU desc[UR8][R22.64], R37 ;  /* 0x00000025160079a6 */ /* 0x0001e2000c12f308 */
[----:B------:R-:W-:Y:S01]  /*2c70*/  FMUL R31, R12, R31 ;  /* 0x0000001f0c1f7220 */ /* 0x000fe20000400000 */
[----:B------:R-:W-:Y:S01]  /*2c80*/  FMUL R7, R26, R7 ;  /* 0x000000071a077220 */ /* 0x000fe20000400000 */
[----:B------:R-:W-:-:S02]  /*2c90*/  LEA.HI.X R35, R4, UR17, R35, 0x2, P0 ;  /* 0x0000001104237c11 */ /* 0x000fc400080f1423 */
[----:B------:R-:W-:Y:S01]  /*2ca0*/  IADD3 R4, P0, PT, R20, R33, RZ ;  /* 0x0000002114047210 */ /* 0x000fe20007f1e0ff */
[----:B------:R1:W-:Y:S01]  /*2cb0*/  REDG.E.ADD.F32.FTZ.RN.STRONG.GPU desc[UR8][R24.64], R31 ;  /* 0x0000001f180079a6 */ /* 0x0003e2000c12f308 */
[----:B0-----:R-:W-:Y:S01]  /*2cc0*/  IMAD.X R23, R17, 0x1, R29, P1 ;  /* 0x0000000111177824 */ /* 0x001fe200008e061d */
[----:B------:R-:W-:Y:S01]  /*2cd0*/  LEA R36, P1, R10, UR16, 0x2 ;  /* 0x000000100a247c11 */ /* 0x000fe2000f8210ff */
[----:B------:R-:W-:-:S03]  /*2ce0*/  FMUL R32, R6, R7 ;  /* 0x0000000706207220 */ /* 0x000fc60000400000 */
[----:B------:R-:W-:Y:S02]  /*2cf0*/  LEA.HI.X R37, R10, UR17, R23, 0x2, P1 ;  /* 0x000000110a257c11 */ /* 0x000fe400088f1417 */
[----:B-1----:R-:W-:Y:S01]  /*2d00*/  IADD3 R25, P1, PT, R14, R33, RZ ;  /* 0x000000210e197210 */ /* 0x002fe20007f3e0ff */
[----:B------:R0:W-:Y:S01]  /*2d10*/  REDG.E.ADD.F32.FTZ.RN.STRONG.GPU desc[UR8][R34.64], R32 ;  /* 0x00000020220079a6 */ /* 0x0001e2000c12f308 */
[----:B------:R-:W-:Y:S02]  /*2d20*/  SHF.R.S32.HI R33, RZ, 0x1f, R5 ;  /* 0x0000001fff217819 */ /* 0x000fe40000011405 */
[----:B------:R-:W-:Y:S02]  /*2d30*/  IADD3.X R23, PT, PT, R21, R29, RZ, P0, !PT ;  /* 0x0000001d15177210 */ /* 0x000fe400007fe4ff */
[----:B------:R-:W-:Y:S02]  /*2d40*/  IADD3 R10, P2, PT, R18, R5, RZ ;  /* 0x00000005120a7210 */ /* 0x000fe40007f5e0ff */
[----:B------:R-:W-:Y:S01]  /*2d50*/  LEA R22, P0, R4, UR16, 0x2 ;  /* 0x0000001004167c11 */ /* 0x000fe2000f8010ff */
[----:B------:R-:W-:Y:S01]  /*2d60*/  IMAD.X R29, R15, 0x1, R29, P1 ;  /* 0x000000010f1d7824 */ /* 0x000fe200008e061d */
[----:B------:R-:W-:-:S02]  /*2d70*/  LEA R24, P1, R25, UR16, 0x2 ;  /* 0x0000001019187c11 */ /* 0x000fc4000f8210ff */
[----:B------:R-:W-:Y:S01]  /*2d80*/  LEA.HI.X R23, R4, UR17, R23, 0x2, P0 ;  /* 0x0000001104177c11 */ /* 0x000fe200080f1417 */
[----:B0-----:R-:W-:Y:S01]  /*2d90*/  IMAD.X R35, R19, 0x1, R33, P2 ;  /* 0x0000000113237824 */ /* 0x001fe200010e0621 */
[----:B------:R-:W-:Y:S01]  /*2da0*/  LEA R34, P0, R10, UR16, 0x2 ;  /* 0x000000100a227c11 */ /* 0x000fe2000f8010ff */
[-C--:B------:R-:W-:Y:S01]  /*2db0*/  FMUL R31, R2, R7.reuse ;  /* 0x00000007021f7220 */ /* 0x080fe20000400000 */
[----:B------:R-:W-:Y:S01]  /*2dc0*/  LEA.HI.X R25, R25, UR17, R29, 0x2, P1 ;  /* 0x0000001119197c11 */ /* 0x000fe200088f141d */
[----:B------:R-:W-:Y:S01]  /*2dd0*/  FMUL R29, R8, R7 ;  /* 0x00000007081d7220 */ /* 0x000fe20000400000 */
[----:B------:R-:W-:Y:S02]  /*2de0*/  LEA.HI.X R35, R10, UR17, R35, 0x2, P0 ;  /* 0x000000110a237c11 */ /* 0x000fe400080f1423 */
[-C--:B------:R-:W-:Y:S01]  /*2df0*/  IADD3 R4, P0, PT, R16, R5.reuse, RZ ;  /* 0x0000000510047210 */ /* 0x080fe20007f1e0ff */
[----:B------:R0:W-:Y:S01]  /*2e00*/  REDG.E.ADD.F32.FTZ.RN.STRONG.GPU desc[UR8][R36.64], R31 ;  /* 0x0000001f240079a6 */ /* 0x0001e2000c12f308 */
[----:B------:R-:W-:-:S03]  /*2e10*/  IADD3 R10, P1, PT, R20, R5, RZ ;  /* 0x00000005140a7210 */ /* 0x000fc60007f3e0ff */
[----:B------:R1:W-:Y:S01]  /*2e20*/  REDG.E.ADD.F32.FTZ.RN.STRONG.GPU desc[UR8][R22.64], R29 ;  /* 0x0000001d160079a6 */ /* 0x0003e2000c12f308 */
[----:B------:R-:W-:Y:S02]  /*2e30*/  IMAD.X R32, R17, 0x1, R33, P0 ;  /* 0x0000000111207824 */ /* 0x000fe400000e0621 */
[----:B0-----:R-:W-:Y:S01]  /*2e40*/  FMUL R31, R12, R7 ;  /* 0x000000070c1f7220 */ /* 0x001fe20000400000 */
[----:B------:R-:W-:Y:S01]  /*2e50*/  FMUL R7, R30, R27 ;  /* 0x0000001b1e077220 */ /* 0x000fe20000400000 */
[----:B-1----:R-:W-:-:S03]  /*2e60*/  LEA R22, P0, R4, UR16, 0x2 ;  /* 0x0000001004167c11 */ /* 0x002fc6000f8010ff */
[----:B------:R-:W-:Y:S01]  /*2e70*/  FMUL R7, R26, R7 ;  /* 0x000000071a077220 */ /* 0x000fe20000400000 */
[----:B------:R-:W-:Y:S01]  /*2e80*/  IMAD.X R37, R21, 0x1, R33, P1 ;  /* 0x0000000115257824 */ /* 0x000fe200008e0621 */
[----:B------:R0:W-:Y:S01]  /*2e90*/  REDG.E.ADD.F32.FTZ.RN.STRONG.GPU desc[UR8][R24.64], R31 ;  /* 0x0000001f180079a6 */ /* 0x0001e2000c12f308 */
[----:B------:R-:W-:Y:S01]  /*2ea0*/  LEA R36, P1, R10, UR16, 0x2 ;  /* 0x000000100a247c11 */ /* 0x000fe2000f8210ff */
[----:B------:R-:W-:Y:S01]  /*2eb0*/  FMUL R27, R6, R7 ;  /* 0x00000007061b7220 */ /* 0x000fe20000400000 */
[----:B------:R-:W-:Y:S02]  /*2ec0*/  LEA.HI.X R23, R4, UR17, R32, 0x2, P0 ;  /* 0x0000001104177c11 */ /* 0x000fe400080f1420 */
[----:B------:R-:W-:Y:S01]  /*2ed0*/  IADD3 R4, P0, PT, R18, R9, RZ ;  /* 0x0000000912047210 */ /* 0x000fe20007f1e0ff */
[----:B------:R-:W-:Y:S01]  /*2ee0*/  FMUL R32, R2, R7 ;  /* 0x0000000702207220 */ /* 0x000fe20000400000 */
[----:B------:R-:W-:Y:S01]  /*2ef0*/  LEA.HI.X R37, R10, UR17, R37, 0x2, P1 ;  /* 0x000000110a257c11 */ /* 0x000fe200088f1425 */
[----:B------:R1:W-:Y:S01]  /*2f00*/  REDG.E.ADD.F32.FTZ.RN.STRONG.GPU desc[UR8][R34.64], R27 ;  /* 0x0000001b220079a6 */ /* 0x0003e2000c12f308 */
[----:B0-----:R-:W-:-:S03]  /*2f10*/  SHF.R.S32.HI R31, RZ, 0x1f, R9 ;  /* 0x0000001fff1f7819 */ /* 0x001fc60000011409 */
[----:B------:R0:W-:Y:S01]  /*2f20*/  REDG.E.ADD.F32.FTZ.RN.STRONG.GPU desc[UR8][R22.64], R32 ;  /* 0x00000020160079a6 */ /* 0x0001e2000c12f308 */
[----:B------:R-:W-:Y:S02]  /*2f30*/  SHF.R.S32.HI R29, RZ, 0x1f, R13 ;  /* 0x0000001fff1d7819 */ /* 0x000fe4000001140d */
[----:B------:R-:W-:Y:S01]  /*2f40*/  IADD3 R10, P1, PT, R18, R13, RZ ;  /* 0x0000000d120a7210 */ /* 0x000fe20007f3e0ff */
[C---:B------:R-:W-:Y:S01]  /*2f50*/  IMAD.X R25, R19.reuse, 0x1, R31, P0 ;  /* 0x0000000113197824 */ /* 0x040fe200000e061f */
[----:B-1----:R-:W-:Y:S01]  /*2f60*/  IADD3 R27, P0, PT, R16, R9, RZ ;  /* 0x00000009101b7210 */ /* 0x002fe20007f1e0ff */
[----:B------:R-:W-:Y:S02]  /*2f70*/  FMUL R18, R8, R7 ;  /* 0x0000000708127220 */ /* 0x000fe40000400000 */
[----:B------:R-:W-:Y:S02]  /*2f80*/  IMAD.X R19, R19, 0x1, R29, P1 ;  /* 0x0000000113137824 */ /* 0x000fe400008e061d */
[----:B0-----:R-:W-:Y:S01]  /*2f90*/  FMUL R23, R30, R28 ;  /* 0x0000001c1e177220 */ /* 0x001fe20000400000 */
[----:B------:R-:W-:Y:S01]  /*2fa0*/  IADD3 R22, P2, PT, R16, R13, RZ ;  /* 0x0000000d10167210 */ /* 0x000fe20007f5e0ff */
[----:B------:R-:W-:Y:S01]  /*2fb0*/  IMAD.X R16, R17, 0x1, R31, P0 ;  /* 0x0000000111107824 */ /* 0x000fe200000e061f */
[----:B------:R-:W-:Y:S01]  /*2fc0*/  IADD3 R28, P1, PT, R20, R9, RZ ;  /* 0x00000009141c7210 */ /* 0x000fe20007f3e0ff */
[----:B------:R0:W-:Y:S01]  /*2fd0*/  REDG.E.ADD.F32.FTZ.RN.STRONG.GPU desc[UR8][R36.64], R18 ;  /* 0x00000012240079a6 */ /* 0x0001e2000c12f308 */
[----:B------:R-:W-:-:S02]  /*2fe0*/  IADD3 R24, P0, PT, R14, R5, RZ ;  /* 0x000000050e187210 */ /* 0x000fc40007f1e0ff */
[----:B------:R-:W-:Y:S01]  /*2ff0*/  IADD3.X R17, PT, PT, R17, R29, RZ, P2, !PT ;  /* 0x0000001d11117210 */ /* 0x000fe200017fe4ff */
[----:B------:R-:W-:Y:S01]  /*3000*/  IMAD.X R5, R21, 0x1, R31, P1 ;  /* 0x0000000115057824 */ /* 0x000fe200008e061f */
[----:B------:R-:W-:Y:S01]  /*3010*/  IADD3 R9, P1, PT, R14, R9, RZ ;  /* 0x000000090e097210 */ /* 0x000fe20007f3e0ff */
[C---:B------:R-:W-:Y:S01]  /*3020*/  IMAD.X R33, R15.reuse, 0x1, R33, P0 ;  /* 0x000000010f217824 */ /* 0x040fe200000e0621 */
[-C--:B0-----:R-:W-:Y:S02]  /*3030*/  IADD3 R18, P3, PT, R20, R13.reuse, RZ ;  /* 0x0000000d14127210 */ /* 0x081fe40007f7e0ff */
[----:B------:R-:W-:Y:S02]  /*3040*/  IADD3 R13, P2, PT, R14, R13, RZ ;  /* 0x0000000d0e0d7210 */ /* 0x000fe40007f5e0ff */
[----:B------:R-:W-:Y:S01]  /*3050*/  LEA R14, P0, R24, UR16, 0x2 ;  /* 0x00000010180e7c11 */ /* 0x000fe2000f8010ff */
[C---:B------:R-:W-:Y:S02]  /*3060*/  IMAD.X R32, R15.reuse, 0x1, R31, P1 ;  /* 0x000000010f207824 */ /* 0x040fe400008e061f */
[----:B------:R-:W-:Y:S01]  /*3070*/  FMUL R11, R30, R11 ;  /* 0x0000000b1e0b7220 */ /* 0x000fe20000400000 */
[----:B------:R-:W-:Y:S01]  /*3080*/  IMAD.X R34, R15, 0x1, R29, P2 ;  /* 0x000000010f227824 */ /* 0x000fe200010e061d */
[----:B------:R-:W-:-:S02]  /*3090*/  LEA R20, P1, R4, UR16, 0x2 ;  /* 0x0000001004147c11 */ /* 0x000fc4000f8210ff */
[----:B------:R-:W-:Y:S02]  /*30a0*/  LEA.HI.X R15, R24, UR17, R33, 0x2, P0 ;  /* 0x00000011180f7c11 */ /* 0x000fe400080f1421 */
[----:B------:R-:W-:Y:S02]  /*30b0*/  LEA R30, P0, R27, UR16, 0x2 ;  /* 0x000000101b1e7c11 */ /* 0x000fe4000f8010ff */
[----:B------:R-:W-:Y:S01]  /*30c0*/  LEA R24, P2, R28, UR16, 0x2 ;  /* 0x000000101c187c11 */ /* 0x000fe2000f8410ff */
[----:B------:R-:W-:Y:S01]  /*30d0*/  IMAD.X R35, R21, 0x1, R29, P3 ;  /* 0x0000000115237824 */ /* 0x000fe200018e061d */
[----:B------:R-:W-:Y:S02]  /*30e0*/  LEA.HI.X R21, R4, UR17, R25, 0x2, P1 ;  /* 0x0000001104157c11 */ /* 0x000fe400088f1419 */
[----:B------:R-:W-:Y:S02]  /*30f0*/  LEA.HI.X R31, R27, UR17, R16, 0x2, P0 ;  /* 0x000000111b1f7c11 */ /* 0x000fe400080f1410 */
[----:B------:R-:W-:-:S02]  /*3100*/  LEA.HI.X R25, R28, UR17, R5, 0x2, P2 ;  /* 0x000000111c197c11 */ /* 0x000fc400090f1405 */
[----:B------:R-:W-:-:S04]  /*3110*/  LEA R28, P0, R10, UR16, 0x2 ;  /* 0x000000100a1c7c11 */ /* 0x000fc8000f8010ff */
[----:B------:R-:W-:Y:S02]  /*3120*/  LEA.HI.X R29, R10, UR17, R19, 0x2, P0 ;  /* 0x000000110a1d7c11 */ /* 0x000fe400080f1413 */
[----:B------:R-:W-:-:S04]  /*3130*/  LEA R36, P0, R13, UR16, 0x2 ;  /* 0x000000100d247c11 */ /* 0x000fc8000f8010ff */
[----:B------:R-:W-:Y:S02]  /*3140*/  LEA.HI.X R37, R13, UR17, R34, 0x2, P0 ;  /* 0x000000110d257c11 */ /* 0x000fe400080f1422 */
[----:B------:R-:W-:Y:S01]  /*3150*/  IADD3 R3, P0, PT, R3, UR6, RZ ;  /* 0x0000000603037c10 */ /* 0x000fe2000ff1e0ff */
[----:B------:R-:W-:Y:S01]  /*3160*/  USHF.R.S32.HI UR4, URZ, 0x1f, UR19 ;  /* 0x0000001fff047899 */ /* 0x000fe20008011413 */
[----:B------:R-:W-:Y:S01]  /*3170*/  LEA R4, P1, R9, UR16, 0x2 ;  /* 0x0000001009047c11 */ /* 0x000fe2000f8210ff */
[----:B------:R-:W-:Y:S02]  /*3180*/  FMUL R11, R26, R11 ;  /* 0x0000000b1a0b7220 */ /* 0x000fe40000400000 */
[----:B------:R-:W-:Y:S01]  /*3190*/  IMAD.X R0, RZ, RZ, R0, P0 ;  /* 0x000000ffff007224 */ /* 0x000fe200000e0600 */
[----:B------:R-:W-:Y:S01]  /*31a0*/  ISETP.GE.U32.AND P0, PT, R3, UR19, PT ;  /* 0x0000001303007c0c */ /* 0x000fe2000bf06070 */
[----:B------:R-:W-:Y:S01]  /*31b0*/  FMUL R7, R12, R7 ;  /* 0x000000070c077220 */ /* 0x000fe20000400000 */
[----:B------:R-:W-:Y:S01]  /*31c0*/  LEA.HI.X R5, R9, UR17, R32, 0x2, P1 ;  /* 0x0000001109057c11 */ /* 0x000fe200088f1420 */
[----:B------:R-:W-:Y:S01]  /*31d0*/  FMUL R23, R26, R23 ;  /* 0x000000171a177220 */ /* 0x000fe20000400000 */
[----:B------:R-:W-:Y:S01]  /*31e0*/  LEA R32, P1, R22, UR16, 0x2 ;  /* 0x0000001016207c11 */ /* 0x000fe2000f8210ff */
[-C--:B------:R-:W-:Y:S01]  /*31f0*/  FMUL R9, R6, R11.reuse ;  /* 0x0000000b06097220 */ /* 0x080fe20000400000 */
[----:B------:R-:W-:Y:S01]  /*3200*/  LEA R16, P2, R18, UR16, 0x2 ;  /* 0x0000001012107c11 */ /* 0x000fe2000f8410ff */
[-C--:B------:R-:W-:Y:S01]  /*3210*/  FMUL R13, R2, R11.reuse ;  /* 0x0000000b020d7220 */ /* 0x080fe20000400000 */
[----:B------:R-:W-:Y:S01]  /*3220*/  ISETP.GE.U32.AND.EX P0, PT, R0, UR4, PT, P0 ;  /* 0x0000000400007c0c */ /* 0x000fe2000bf06100 */
[-C--:B------:R-:W-:Y:S01]  /*3230*/  FMUL R19, R12, R11.reuse ;  /* 0x0000000b0c137220 */ /* 0x080fe20000400000 */
[----:B------:R-:W-:Y:S01]  /*3240*/  FMUL R11, R8, R11 ;  /* 0x0000000b080b7220 */ /* 0x000fe20000400000 */
[----:B------:R-:W-:Y:S01]  /*3250*/  LEA.HI.X R33, R22, UR17, R17, 0x2, P1 ;  /* 0x0000001116217c11 */ /* 0x000fe200088f1411 */
[----:B------:R0:W-:Y:S01]  /*3260*/  REDG.E.ADD.F32.FTZ.RN.STRONG.GPU desc[UR8][R14.64], R7 ;  /* 0x000000070e0079a6 */ /* 0x0001e2000c12f308 */
[----:B------:R-:W-:Y:S01]  /*3270*/  LEA.HI.X R17, R18, UR17, R35, 0x2, P2 ;  /* 0x0000001112117c11 */ /* 0x000fe200090f1423 */
[-C--:B------:R-:W-:Y:S01]  /*3280*/  FMUL R27, R6, R23.reuse ;  /* 0x00000017061b7220 */ /* 0x080fe20000400000 */
[-C--:B------:R-:W-:Y:S01]  /*3290*/  FMUL R10, R12, R23.reuse ;  /* 0x000000170c0a7220 */ /* 0x080fe20000400000 */
[-C--:B------:R-:W-:Y:S01]  /*32a0*/  FMUL R35, R2, R23.reuse ;  /* 0x0000001702237220 */ /* 0x080fe20000400000 */
[----:B------:R0:W-:Y:S01]  /*32b0*/  REDG.E.ADD.F32.FTZ.RN.STRONG.GPU desc[UR8][R20.64], R9 ;  /* 0x00000009140079a6 */ /* 0x0001e2000c12f308 */
[----:B------:R-:W-:-:S03]  /*32c0*/  FMUL R23, R8, R23 ;  /* 0x0000001708177220 */ /* 0x000fc60000400000 */
[----:B------:R0:W-:Y:S04]  /*32d0*/  REDG.E.ADD.F32.FTZ.RN.STRONG.GPU desc[UR8][R30.64], R13 ;  /* 0x0000000d1e0079a6 */ /* 0x0001e8000c12f308 */
[----:B------:R0:W-:Y:S04]  /*32e0*/  REDG.E.ADD.F32.FTZ.RN.STRONG.GPU desc[UR8][R24.64], R11 ;  /* 0x0000000b180079a6 */ /* 0x0001e8000c12f308 */
[----:B------:R0:W-:Y:S04]  /*32f0*/  REDG.E.ADD.F32.FTZ.RN.STRONG.GPU desc[UR8][R4.64], R19 ;  /* 0x00000013040079a6 */ /* 0x0001e8000c12f308 */
[----:B------:R0:W-:Y:S04]  /*3300*/  REDG.E.ADD.F32.FTZ.RN.STRONG.GPU desc[UR8][R28.64], R27 ;  /* 0x0000001b1c0079a6 */ /* 0x0001e8000c12f308 */
[----:B------:R0:W-:Y:S04]  /*3310*/  REDG.E.ADD.F32.FTZ.RN.STRONG.GPU desc[UR8][R32.64], R35 ;  /* 0x00000023200079a6 */ /* 0x0001e8000c12f308 */
[----:B------:R0:W-:Y:S04]  /*3320*/  REDG.E.ADD.F32.FTZ.RN.STRONG.GPU desc[UR8][R16.64], R23 ;  /* 0x00000017100079a6 */ /* 0x0001e8000c12f308 */
[----:B------:R0:W-:Y:S01]  /*3330*/  REDG.E.ADD.F32.FTZ.RN.STRONG.GPU desc[UR8][R36.64], R10 ;  /* 0x0000000a240079a6 */ /* 0x0001e2000c12f308 */
[----:B------:R-:W-:Y:S05]  /*3340*/  @!P0 BRA `(.L_x_111) ;  /* 0xffffffcc00808947 */ /* 0x000fea000383ffff */
[----:B------:R-:W-:Y:S05]  /*3350*/  EXIT ;  /* 0x000000000000794d */ /* 0x000fea0003800000 */
        .weak           $__internal_4_$__cuda_sm3x_div_rn_noftz_f32_slowpath
        .type           $__internal_4_$__cuda_sm3x_div_rn_noftz_f32_slowpath,@function
        .size           $__internal_4_$__cuda_sm3x_div_rn_noftz_f32_slowpath,(.L_x_128 - $__internal_4_$__cuda_sm3x_div_rn_noftz_f32_slowpath)
$__internal_4_$__cuda_sm3x_div_rn_noftz_f32_slowpath:
[----:B------:R-:W-:Y:S01]  /*3360*/  SHF.R.U32.HI R10, RZ, 0x17, R6 ;  /* 0x00000017ff0a7819 */ /* 0x000fe20000011606 */
[----:B------:R-:W-:Y:S01]  /*3370*/  BSSY.RECONVERGENT B1, `(.L_x_112) ;  /* 0x0000062000017945 */ /* 0x000fe20003800200 */
[----:B------:R-:W-:Y:S02]  /*3380*/  SHF.R.U32.HI R9, RZ, 0x17, R5 ;  /* 0x00000017ff097819 */ /* 0x000fe40000011605 */
[----:B------:R-:W-:Y:S02]  /*3390*/  LOP3.LUT R15, R10, 0xff, RZ, 0xc0, !PT ;  /* 0x000000ff0a0f7812 */ /* 0x000fe400078ec0ff */
[----:B------:R-:W-:-:S03]  /*33a0*/  LOP3.LUT R13, R9, 0xff, RZ, 0xc0, !PT ;  /* 0x000000ff090d7812 */ /* 0x000fc600078ec0ff */
[----:B------:R-:W-:Y:S01]  /*33b0*/  VIADD R11, R15, 0xffffffff ;  /* 0xffffffff0f0b7836 */ /* 0x000fe20000000000 */
[----:B------:R-:W-:-:S04]  /*33c0*/  IADD3 R10, PT, PT, R13, -0x1, RZ ;  /* 0xffffffff0d0a7810 */ /* 0x000fc80007ffe0ff */
        /* <DEDUP_REMOVED lines=25> */
[----:B------:R-:W-:Y:S02]  /*3560*/  @!P1 FFMA R6, R6, 1.84467440737095516160e+19, RZ ;  /* 0x5f80000006069823 */ /* 0x000fe400000000ff */
[----:B------:R-:W-:-:S07]  /*3570*/  @!P1 VIADD R9, R9, 0x40 ;  /* 0x0000004009099836 */ /* 0x000fce0000000000 */
.L_x_113:
[----:B------:R-:W-:Y:S01]  /*3580*/  LEA R11, R15, 0xc0800000, 0x17 ;  /* 0xc08000000f0b7811 */ /* 0x000fe200078eb8ff */
[----:B------:R-:W-:Y:S04]  /*3590*/  BSSY.RECONVERGENT B2, `(.L_x_118) ;  /* 0x0000036000027945 */ /* 0x000fe80003800200 */
[----:B------:R-:W-:Y:S02]  /*35a0*/  IMAD.IADD R11, R6, 0x1, -R11 ;  /* 0x00000001060b7824 */ /* 0x000fe400078e0a0b */
[----:B------:R-:W-:Y:S02]  /*35b0*/  VIADD R6, R13, 0xffffff81 ;  /* 0xffffff810d067836 */ /* 0x000fe40000000000 */
        /* <DEDUP_REMOVED lines=26> */
[----:B------:R-:W-:Y:S02]  /*3760*/  VIADD R12, R11, 0x20 ;  /* 0x000000200b0c7836 */ /* 0x000fe40000000000 */
[-CC-:B------:R-:W-:Y:S01]  /*3770*/  FFMA.RM R6, R17, R13.reuse, R16.reuse ;  /* 0x0000000d11067223 */ /* 0x180fe20000004010 */
[----:B------:R-:W-:Y:S02]  /*3780*/  ISETP.NE.AND P2, PT, R11, RZ, PT ;  /* 0x000000ff0b00720c */ /* 0x000fe40003f45270 */
[----:B------:R-:W-:Y:S01]  /*3790*/  LOP3.LUT R9, R5, 0x7fffff, RZ, 0xc0, !PT ;  /* 0x007fffff05097812 */ /* 0x000fe200078ec0ff */
[----:B------:R-:W-:Y:S01]  /*37a0*/  FFMA.RP R5, R17, R13, R16 ;  /* 0x0000000d11057223 */ /* 0x000fe20000008010 */
[----:B------:R-:W-:Y:S01]  /*37b0*/  ISETP.NE.AND P1, PT, R11, RZ, PT ;  /* 0x000000ff0b00720c */ /* 0x000fe20003f25270 */
[----:B------:R-:W-:Y:S01]  /*37c0*/  IMAD.MOV R11, RZ, RZ, -R11 ;  /* 0x000000ffff0b7224 */ /* 0x000fe200078e0a0b */
        /* <DEDUP_REMOVED lines=10> */
[----:B------:R-:W-:-:S05]  /*3870*/  LOP3.LUT R5, R5, R6, RZ, 0xc0, !PT ;  /* 0x0000000605057212 */ /* 0x000fca00078ec0ff */
[----:B------:R-:W-:-:S05]  /*3880*/  IMAD.IADD R5, R12, 0x1, R5 ;  /* 0x000000010c057824 */ /* 0x000fca00078e0205 */
[----:B------:R-:W-:Y:S01]  /*3890*/  LOP3.LUT R10, R5, R10, RZ, 0xfc, !PT ;  /* 0x0000000a050a7212 */ /* 0x000fe200078efcff */
[----:B------:R-:W-:Y:S06]  /*38a0*/  BRA `(.L_x_121) ;  /* 0x0000000000107947 */ /* 0x000fec0003800000 */
.L_x_120:
[----:B------:R-:W-:-:S04]  /*38b0*/  LOP3.LUT R10, R10, 0x80000000, RZ, 0xc0, !PT ;  /* 0x800000000a0a7812 */ /* 0x000fc800078ec0ff */
[----:B------:R-:W-:Y:S01]  /*38c0*/  LOP3.LUT R10, R10, 0x7f800000, RZ, 0xfc, !PT ;  /* 0x7f8000000a0a7812 */ /* 0x000fe200078efcff */
[----:B------:R-:W-:Y:S06]  /*38d0*/  BRA `(.L_x_121) ;  /* 0x0000000000047947 */ /* 0x000fec0003800000 */
.L_x_119:
[----:B------:R-:W-:-:S07]  /*38e0*/  IMAD R10, R6, 0x800000, R10 ;  /* 0x00800000060a7824 */ /* 0x000fce00078e020a */
.L_x_121:
[----:B------:R-:W-:Y:S05]  /*38f0*/  BSYNC.RECONVERGENT B2 ;  /* 0x0000000000027941 */ /* 0x000fea0003800200 */
.L_x_118:
[----:B------:R-:W-:Y:S05]  /*3900*/  BRA `(.L_x_122) ;  /* 0x0000000000207947 */ /* 0x000fea0003800000 */
.L_x_117:
[----:B------:R-:W-:-:S04]  /*3910*/  LOP3.LUT R5, R6, 0x80000000, R5, 0x48, !PT ;  /* 0x8000000006057812 */ /* 0x000fc800078e4805 */
[----:B------:R-:W-:Y:S01]  /*3920*/  LOP3.LUT R10, R5, 0x7f800000, RZ, 0xfc, !PT ;  /* 0x7f800000050a7812 */ /* 0x000fe200078efcff */
[----:B------:R-:W-:Y:S06]  /*3930*/  BRA `(.L_x_122) ;  /* 0x0000000000147947 */ /* 0x000fec0003800000 */
.L_x_116:
[----:B------:R-:W-:Y:S01]  /*3940*/  LOP3.LUT R10, R6, 0x80000000, R5, 0x48, !PT ;  /* 0x80000000060a7812 */ /* 0x000fe200078e4805 */
[----:B------:R-:W-:Y:S06]  /*3950*/  BRA `(.L_x_122) ;  /* 0x00000000000c7947 */ /* 0x000fec0003800000 */
.L_x_115:
[----:B------:R-:W0:Y:S01]  /*3960*/  MUFU.RSQ R10, -QNAN ;  /* 0xffc00000000a7908 */ /* 0x000e220000001400 */
[----:B------:R-:W-:Y:S05]  /*3970*/  BRA `(.L_x_122) ;  /* 0x0000000000047947 */ /* 0x000fea0003800000 */
.L_x_114:
[----:B------:R-:W-:-:S07]  /*3980*/  FADD.FTZ R10, R5, R6 ;  /* 0x00000006050a7221 */ /* 0x000fce0000010000 */
.L_x_122:
[----:B------:R-:W-:Y:S05]  /*3990*/  BSYNC.RECONVERGENT B1 ;  /* 0x0000000000017941 */ /* 0x000fea0003800200 */
.L_x_112:
[----:B------:R-:W-:-:S04]  /*39a0*/  IMAD.MOV.U32 R9, RZ, RZ, 0x0 ;  /* 0x00000000ff097424 */ /* 0x000fc800078e00ff */
[----:B0-----:R-:W-:Y:S05]  /*39b0*/  RET.REL.NODEC R8 `(spread_charges) ;  /* 0xffffffc408907950 */ /* 0x001fea0003c3ffff */
.L_x_123:
        /* <DEDUP_REMOVED lines=12> */
.L_x_128:


//--------------------- .nv.shared.reserved.0     --------------------------
	.section	.nv.shared.reserved.0,"aw",@nobits
	.weak		__nv_reservedSMEM_offset_0_alias
	.size		__nv_reservedSMEM_offset_0_alias, 0, 64
	.other		__nv_reservedSMEM_offset_0_alias,@"STO_CUDA_RESERVED_SHARED STV_DEFAULT"
__nv_reservedSMEM_offset_0_alias:
	.zero		0
	.zero		64


//--------------------- .nv.shared.energy_half_spectrum --------------------------
	.section	.nv.shared.energy_half_spectrum,"aw",@nobits
	.sectionflags	@""
	.align	8
.nv.shared.energy_half_spectrum:
	.zero		3072


//--------------------- .nv.constant0.scale_vec   --------------------------
	.section	.nv.constant0.scale_vec,"a",@progbits
	.sectionflags	@""
	.align	4
.nv.constant0.scale_vec:
	.zero		912


//--------------------- .nv.constant0.energy_half_spectrum --------------------------
	.section	.nv.constant0.energy_half_spectrum,"a",@progbits
	.sectionflags	@""
	.align	4
.nv.constant0.energy_half_spectrum:
	.zero		984


//--------------------- .nv.constant0.gather_forces_to_atoms --------------------------
	.section	.nv.constant0.gather_forces_to_atoms,"a",@progbits
	.sectionflags	@""
	.align	4
.nv.constant0.gather_forces_to_atoms:
	.zero		972


//--------------------- .nv.constant0.apply_ghat_and_grad --------------------------
	.section	.nv.constant0.apply_ghat_and_grad,"a",@progbits
	.sectionflags	@""
	.align	4
.nv.constant0.apply_ghat_and_grad:
	.zero		1000


//--------------------- .nv.constant0.spread_charges --------------------------
	.section	.nv.constant0.spread_charges,"a",@progbits
	.sectionflags	@""
	.align	4
.nv.constant0.spread_charges:
	.zero		948


//--------------------- SYMBOLS --------------------------

	.type		.nv.reservedSmem.offset0,@object
	.size		.nv.reservedSmem.offset0,0x4
	.type		.nv.reservedSmem.cap,@object
	.size		.nv.reservedSmem.cap,0x4
